	.target	sm_90a

	.elftype	@"ET_EXEC"


//--------------------- .note.nv.tkinfo           --------------------------
	.section	.note.nv.tkinfo,"",@"SHT_NOTE"
	.sectionflags	@"SHF_NOTE_NV_TKINFO"
	.tkinfo
        /*0018*/ 	.word	0x00000002
        /*0030*/ 	.string	""
        /*0030*/ 	.string	"ptxas"
        /*0030*/ 	.string	"Cuda compilation tools, release 13.0, V13.0.88"
        /*0030*/ 	.string	"Build cuda_13.0.r13.0/compiler.36424714_0"
        /*0030*/ 	.string	"-arch sm_90a -m 64 "



//--------------------- .note.nv.cuinfo           --------------------------
	.section	.note.nv.cuinfo,"",@"SHT_NOTE"
	.sectionflags	@"SHF_NOTE_NV_CUINFO"
        /*0018*/ 	.short	0x0002
        /*001a*/ 	.short	0x005a
        /*001c*/ 	.short	0x0082
	.zero		2


//--------------------- .nv.info                  --------------------------
	.section	.nv.info,"",@"SHT_CUDA_INFO"
	.align	4


	//----- nvinfo : EIATTR_REGCOUNT
	.align		4
        /*0000*/ 	.byte	0x04, 0x2f
        /*0002*/ 	.short	(.L_12 - .L_11)
	.align		4
.L_11:
        /*0004*/ 	.word	index@(_ZN7cutlass13device_kernelINS_4gemm6kernel13GemmUniversalIN4cute5tupleIJiiiiEEENS1_10collective13CollectiveMmaINS1_37MainloopSm90TmaGmmaWarpSpecializedFP8ILi18ENS5_IJNS4_1CILi4EEENSA_ILi1EEESC_EEENS1_35KernelTmaWarpSpecializedCooperativeEEENS5_IJNSA_ILi128EEENSA_ILi64EEESH_EEENS_12float_e4m3_tENS5_IJlSC_lEEESJ_SK_NS4_8TiledMMAINS4_8MMA_AtomIJNS4_4SM904GMMA30MMA_64x64x32_F32E4M3E4M3_SS_TNILNSO_7ScaleInE1ELSQ_1EEEEEENS4_6LayoutINS5_IJNSA_ILi2EEESC_SC_EEENS5_IJSC_NSA_ILi0EEESW_EEEEENS5_IJNS4_10UnderscoreESZ_SZ_EEEEENS4_13SM90_TMA_LOADENS4_14ComposedLayoutINS4_7SwizzleILi2ELi4ELi3EEENS4_18smem_ptr_flag_bitsILi8EEENST_INS5_IJNSA_ILi8EEESH_EEENS5_IJSH_SC_EEEEEEEvNS4_8identityENS4_23SM90_TMA_LOAD_MULTICASTES1C_vS1D_EENS_8epilogue10collective6detail29Sm90TmaWarpSpecializedAdapterINS1H_15DefaultEpilogueISJ_SK_SK_NS1G_6thread17LinearCombinationISJ_Li1EffLNS1L_9ScaleType4KindE0ELNS_15FloatRoundStyleE2ESJ_EENS1_15EpilogueDefaultEEEEEvvEEEEvNT_6ParamsE)
        /*0008*/ 	.word	0x000000a8


	//----- nvinfo : EIATTR_FRAME_SIZE
	.align		4
.L_12:
        /*000c*/ 	.byte	0x04, 0x11
        /*000e*/ 	.short	(.L_14 - .L_13)
	.align		4
.L_13:
        /*0010*/ 	.word	index@(_ZN7cutlass13device_kernelINS_4gemm6kernel13GemmUniversalIN4cute5tupleIJiiiiEEENS1_10collective13CollectiveMmaINS1_37MainloopSm90TmaGmmaWarpSpecializedFP8ILi18ENS5_IJNS4_1CILi4EEENSA_ILi1EEESC_EEENS1_35KernelTmaWarpSpecializedCooperativeEEENS5_IJNSA_ILi128EEENSA_ILi64EEESH_EEENS_12float_e4m3_tENS5_IJlSC_lEEESJ_SK_NS4_8TiledMMAINS4_8MMA_AtomIJNS4_4SM904GMMA30MMA_64x64x32_F32E4M3E4M3_SS_TNILNSO_7ScaleInE1ELSQ_1EEEEEENS4_6LayoutINS5_IJNSA_ILi2EEESC_SC_EEENS5_IJSC_NSA_ILi0EEESW_EEEEENS5_IJNS4_10UnderscoreESZ_SZ_EEEEENS4_13SM90_TMA_LOADENS4_14ComposedLayoutINS4_7SwizzleILi2ELi4ELi3EEENS4_18smem_ptr_flag_bitsILi8EEENST_INS5_IJNSA_ILi8EEESH_EEENS5_IJSH_SC_EEEEEEEvNS4_8identityENS4_23SM90_TMA_LOAD_MULTICASTES1C_vS1D_EENS_8epilogue10collective6detail29Sm90TmaWarpSpecializedAdapterINS1H_15DefaultEpilogueISJ_SK_SK_NS1G_6thread17LinearCombinationISJ_Li1EffLNS1L_9ScaleType4KindE0ELNS_15FloatRoundStyleE2ESJ_EENS1_15EpilogueDefaultEEEEEvvEEEEvNT_6ParamsE)
        /*0014*/ 	.word	0x00000000


	//----- nvinfo : EIATTR_MIN_STACK_SIZE
	.align		4
.L_14:
        /*0018*/ 	.byte	0x04, 0x12
        /*001a*/ 	.short	(.L_16 - .L_15)
	.align		4
.L_15:
        /*001c*/ 	.word	index@(_ZN7cutlass13device_kernelINS_4gemm6kernel13GemmUniversalIN4cute5tupleIJiiiiEEENS1_10collective13CollectiveMmaINS1_37MainloopSm90TmaGmmaWarpSpecializedFP8ILi18ENS5_IJNS4_1CILi4EEENSA_ILi1EEESC_EEENS1_35KernelTmaWarpSpecializedCooperativeEEENS5_IJNSA_ILi128EEENSA_ILi64EEESH_EEENS_12float_e4m3_tENS5_IJlSC_lEEESJ_SK_NS4_8TiledMMAINS4_8MMA_AtomIJNS4_4SM904GMMA30MMA_64x64x32_F32E4M3E4M3_SS_TNILNSO_7ScaleInE1ELSQ_1EEEEEENS4_6LayoutINS5_IJNSA_ILi2EEESC_SC_EEENS5_IJSC_NSA_ILi0EEESW_EEEEENS5_IJNS4_10UnderscoreESZ_SZ_EEEEENS4_13SM90_TMA_LOADENS4_14ComposedLayoutINS4_7SwizzleILi2ELi4ELi3EEENS4_18smem_ptr_flag_bitsILi8EEENST_INS5_IJNSA_ILi8EEESH_EEENS5_IJSH_SC_EEEEEEEvNS4_8identityENS4_23SM90_TMA_LOAD_MULTICASTES1C_vS1D_EENS_8epilogue10collective6detail29Sm90TmaWarpSpecializedAdapterINS1H_15DefaultEpilogueISJ_SK_SK_NS1G_6thread17LinearCombinationISJ_Li1EffLNS1L_9ScaleType4KindE0ELNS_15FloatRoundStyleE2ESJ_EENS1_15EpilogueDefaultEEEEEvvEEEEvNT_6ParamsE)
        /*0020*/ 	.word	0x00000000
.L_16:


//--------------------- .nv.compat                --------------------------
	.section	.nv.compat,"",@"SHT_CUDA_COMPAT_INFO"
	.align	4
        /*0000*/ 	.byte	0x02, 0x09, 0x01, 0x00, 0x02, 0x02, 0x04, 0x00, 0x02, 0x05, 0x05, 0x00, 0x03, 0x07, 0x01, 0x01
        /*0010*/ 	.byte	0x02, 0x03, 0x01, 0x00, 0x02, 0x06, 0x01, 0x00, 0x04, 0x0b, 0x08, 0x00, 0x00, 0x00, 0x00, 0x00
        /*0020*/ 	.byte	0x00, 0x00, 0x00, 0x00


//--------------------- .nv.info._ZN7cutlass13device_kernelINS_4gemm6kernel13GemmUniversalIN4cute5tupleIJiiiiEEENS1_10collective13CollectiveMmaINS1_37MainloopSm90TmaGmmaWarpSpecializedFP8ILi18ENS5_IJNS4_1CILi4EEENSA_ILi1EEESC_EEENS1_35KernelTmaWarpSpecializedCooperativeEEENS5_IJNSA_ILi128EEENSA_ILi64EEESH_EEENS_12float_e4m3_tENS5_IJlSC_lEEESJ_SK_NS4_8TiledMMAINS4_8MMA_AtomIJNS4_4SM904GMMA30MMA_64x64x32_F32E4M3E4M3_SS_TNILNSO_7ScaleInE1ELSQ_1EEEEEENS4_6LayoutINS5_IJNSA_ILi2EEESC_SC_EEENS5_IJSC_NSA_ILi0EEESW_EEEEENS5_IJNS4_10UnderscoreESZ_SZ_EEEEENS4_13SM90_TMA_LOADENS4_14ComposedLayoutINS4_7SwizzleILi2ELi4ELi3EEENS4_18smem_ptr_flag_bitsILi8EEENST_INS5_IJNSA_ILi8EEESH_EEENS5_IJSH_SC_EEEEEEEvNS4_8identityENS4_23SM90_TMA_LOAD_MULTICASTES1C_vS1D_EENS_8epilogue10collective6detail29Sm90TmaWarpSpecializedAdapterINS1H_15DefaultEpilogueISJ_SK_SK_NS1G_6thread17LinearCombinationISJ_Li1EffLNS1L_9ScaleType4KindE0ELNS_15FloatRoundStyleE2ESJ_EENS1_15EpilogueDefaultEEEEEvvEEEEvNT_6ParamsE --------------------------
	.section	.nv.info._ZN7cutlass13device_kernelINS_4gemm6kernel13GemmUniversalIN4cute5tupleIJiiiiEEENS1_10collective13CollectiveMmaINS1_37MainloopSm90TmaGmmaWarpSpecializedFP8ILi18ENS5_IJNS4_1CILi4EEENSA_ILi1EEESC_EEENS1_35KernelTmaWarpSpecializedCooperativeEEENS5_IJNSA_ILi128EEENSA_ILi64EEESH_EEENS_12float_e4m3_tENS5_IJlSC_lEEESJ_SK_NS4_8TiledMMAINS4_8MMA_AtomIJNS4_4SM904GMMA30MMA_64x64x32_F32E4M3E4M3_SS_TNILNSO_7ScaleInE1ELSQ_1EEEEEENS4_6LayoutINS5_IJNSA_ILi2EEESC_SC_EEENS5_IJSC_NSA_ILi0EEESW_EEEEENS5_IJNS4_10UnderscoreESZ_SZ_EEEEENS4_13SM90_TMA_LOADENS4_14ComposedLayoutINS4_7SwizzleILi2ELi4ELi3EEENS4_18smem_ptr_flag_bitsILi8EEENST_INS5_IJNSA_ILi8EEESH_EEENS5_IJSH_SC_EEEEEEEvNS4_8identityENS4_23SM90_TMA_LOAD_MULTICASTES1C_vS1D_EENS_8epilogue10collective6detail29Sm90TmaWarpSpecializedAdapterINS1H_15DefaultEpilogueISJ_SK_SK_NS1G_6thread17LinearCombinationISJ_Li1EffLNS1L_9ScaleType4KindE0ELNS_15FloatRoundStyleE2ESJ_EENS1_15EpilogueDefaultEEEEEvvEEEEvNT_6ParamsE,"",@"SHT_CUDA_INFO"
	.sectionflags	@""
	.align	4


	//----- nvinfo : EIATTR_CUDA_API_VERSION
	.align		4
        /*0000*/ 	.byte	0x04, 0x37
        /*0002*/ 	.short	(.L_18 - .L_17)
.L_17:
        /*0004*/ 	.word	0x00000082


	//----- nvinfo : EIATTR_KPARAM_INFO
	.align		4
.L_18:
        /*0008*/ 	.byte	0x04, 0x17
        /*000a*/ 	.short	(.L_20 - .L_19)
.L_19:
        /*000c*/ 	.word	0x00000000
        /*0010*/ 	.short	0x0000
        /*0012*/ 	.short	0x0070
        /*0014*/ 	.byte	0x00, 0xf0, 0x01, 0x10


	//----- nvinfo : EIATTR_SPARSE_MMA_MASK
	.align		4
.L_20:
        /*0018*/ 	.byte	0x03, 0x50
        /*001a*/ 	.short	0x0000


	//----- nvinfo : EIATTR_MAXREG_COUNT
	.align		4
        /*001c*/ 	.byte	0x03, 0x1b
        /*001e*/ 	.short	0x00a8


	//----- nvinfo : EIATTR_NUM_BARRIERS
	.align		4
        /*0020*/ 	.byte	0x02, 0x4c
        /*0022*/ 	.byte	0x01
	.zero		1


	//----- nvinfo : EIATTR_MERCURY_ISA_VERSION
	.align		4
        /*0024*/ 	.byte	0x03, 0x5f
        /*0026*/ 	.short	0x0101


	//----- nvinfo : EIATTR_INT_WARP_WIDE_INSTR_OFFSETS
	.align		4
        /*0028*/ 	.byte	0x04, 0x31
        /*002a*/ 	.short	(.L_22 - .L_21)


	//   ....[0]....
.L_21:
        /*002c*/ 	.word	0x00000660


	//   ....[1]....
        /*0030*/ 	.word	0x00000710


	//   ....[2]....
        /*0034*/ 	.word	0x00000850


	//----- nvinfo : EIATTR_COOP_GROUP_MASK_REGIDS
	.align		4
.L_22:
        /*0038*/ 	.byte	0x04, 0x29
        /*003a*/ 	.short	(.L_24 - .L_23)


	//   ....[0]....
.L_23:
        /*003c*/ 	.word	0xffffffff


	//   ....[1]....
        /*0040*/ 	.word	0xffffffff


	//   ....[2]....
        /*0044*/ 	.word	0xffffffff


	//   ....[3]....
        /*0048*/ 	.word	0xffffffff


	//   ....[4]....
        /*004c*/ 	.word	0xffffffff


	//   ....[5]....
        /*0050*/ 	.word	0xffffffff


	//----- nvinfo : EIATTR_COOP_GROUP_INSTR_OFFSETS
	.align		4
.L_24:
        /*0054*/ 	.byte	0x04, 0x28
        /*0056*/ 	.short	(.L_26 - .L_25)


	//   ....[0]....
.L_25:
        /*0058*/ 	.word	0x00000060


	//   ....[1]....
        /*005c*/ 	.word	0x00000070


	//   ....[2]....
        /*0060*/ 	.word	0x00000130


	//   ....[3]....
        /*0064*/ 	.word	0x000004c0


	//   ....[4]....
        /*0068*/ 	.word	0x00000a00


	//   ....[5]....
        /*006c*/ 	.word	0x00001470


	//----- nvinfo : EIATTR_REG_RECONFIG
	.align		4
.L_26:
        /*0070*/ 	.byte	0x01, 0x54
	.zero		2


	//----- nvinfo : EIATTR_MBARRIER_INSTR_OFFSETS
	.align		4
        /*0074*/ 	.byte	0x04, 0x39
        /*0076*/ 	.short	(.L_28 - .L_27)


	//   ....[0]....
.L_27:
        /*0078*/ 	.word	0x00000250
        /*007c*/ 	.word	0x000000ff
        /*0080*/ 	.word	0x00000000
        /*0084*/ 	.short	0x0100
        /*0086*/ 	.byte	0x08
	.zero		1


	//   ....[1]....
        /*0088*/ 	.word	0x00000260
        /*008c*/ 	.word	0x000000ff
        /*0090*/ 	.word	0x00000090
        /*0094*/ 	.short	0x0100
        /*0096*/ 	.byte	0x08
	.zero		1


	//   ....[2]....
        /*0098*/ 	.word	0x00000270
        /*009c*/ 	.word	0x000000ff
        /*00a0*/ 	.word	0x00000008
        /*00a4*/ 	.short	0x0100
        /*00a6*/ 	.byte	0x08
	.zero		1


	//   ....[3]....
        /*00a8*/ 	.word	0x00000280
        /*00ac*/ 	.word	0x000000ff
        /*00b0*/ 	.word	0x00000098
        /*00b4*/ 	.short	0x0100
        /*00b6*/ 	.byte	0x08
	.zero		1


	//   ....[4]....
        /*00b8*/ 	.word	0x00000290
        /*00bc*/ 	.word	0x000000ff
        /*00c0*/ 	.word	0x00000010
        /*00c4*/ 	.short	0x0100
        /*00c6*/ 	.byte	0x08
	.zero		1


	//   ....[5]....
        /*00c8*/ 	.word	0x000002a0
        /*00cc*/ 	.word	0x000000ff
        /*00d0*/ 	.word	0x000000a0
        /*00d4*/ 	.short	0x0100
        /*00d6*/ 	.byte	0x08
	.zero		1


	//   ....[6]....
        /*00d8*/ 	.word	0x000002b0
        /*00dc*/ 	.word	0x000000ff
        /*00e0*/ 	.word	0x00000018
        /*00e4*/ 	.short	0x0100
        /*00e6*/ 	.byte	0x08
	.zero		1


	//   ....[7]....
        /*00e8*/ 	.word	0x000002c0
        /*00ec*/ 	.word	0x000000ff
        /*00f0*/ 	.word	0x000000a8
        /*00f4*/ 	.short	0x0100
        /*00f6*/ 	.byte	0x08
	.zero		1


	//   ....[8]....
        /*00f8*/ 	.word	0x000002d0
        /*00fc*/ 	.word	0x000000ff
        /*0100*/ 	.word	0x00000020
        /*0104*/ 	.short	0x0100
        /*0106*/ 	.byte	0x08
	.zero		1


	//   ....[9]....
        /*0108*/ 	.word	0x000002e0
        /*010c*/ 	.word	0x000000ff
        /*0110*/ 	.word	0x000000b0
        /*0114*/ 	.short	0x0100
        /*0116*/ 	.byte	0x08
	.zero		1


	//   ....[10]....
        /*0118*/ 	.word	0x000002f0
        /*011c*/ 	.word	0x000000ff
        /*0120*/ 	.word	0x00000028
        /*0124*/ 	.short	0x0100
        /*0126*/ 	.byte	0x08
	.zero		1


	//   ....[11]....
        /*0128*/ 	.word	0x00000300
        /*012c*/ 	.word	0x000000ff
        /*0130*/ 	.word	0x000000b8
        /*0134*/ 	.short	0x0100
        /*0136*/ 	.byte	0x08
	.zero		1


	//   ....[12]....
        /*0138*/ 	.word	0x00000310
        /*013c*/ 	.word	0x000000ff
        /*0140*/ 	.word	0x00000030
        /*0144*/ 	.short	0x0100
        /*0146*/ 	.byte	0x08
	.zero		1


	//   ....[13]....
        /*0148*/ 	.word	0x00000320
        /*014c*/ 	.word	0x000000ff
        /*0150*/ 	.word	0x000000c0
        /*0154*/ 	.short	0x0100
        /*0156*/ 	.byte	0x08
	.zero		1


	//   ....[14]....
        /*0158*/ 	.word	0x00000330
        /*015c*/ 	.word	0x000000ff
        /*0160*/ 	.word	0x00000038
        /*0164*/ 	.short	0x0100
        /*0166*/ 	.byte	0x08
	.zero		1


	//   ....[15]....
        /*0168*/ 	.word	0x00000340
        /*016c*/ 	.word	0x000000ff
        /*0170*/ 	.word	0x000000c8
        /*0174*/ 	.short	0x0100
        /*0176*/ 	.byte	0x08
	.zero		1


	//   ....[16]....
        /*0178*/ 	.word	0x00000350
        /*017c*/ 	.word	0x000000ff
        /*0180*/ 	.word	0x00000040
        /*0184*/ 	.short	0x0100
        /*0186*/ 	.byte	0x08
	.zero		1


	//   ....[17]....
        /*0188*/ 	.word	0x00000360
        /*018c*/ 	.word	0x000000ff
        /*0190*/ 	.word	0x000000d0
        /*0194*/ 	.short	0x0100
        /*0196*/ 	.byte	0x08
	.zero		1


	//   ....[18]....
        /*0198*/ 	.word	0x00000370
        /*019c*/ 	.word	0x000000ff
        /*01a0*/ 	.word	0x00000048
        /*01a4*/ 	.short	0x0100
        /*01a6*/ 	.byte	0x08
	.zero		1


	//   ....[19]....
        /*01a8*/ 	.word	0x00000380
        /*01ac*/ 	.word	0x000000ff
        /*01b0*/ 	.word	0x000000d8
        /*01b4*/ 	.short	0x0100
        /*01b6*/ 	.byte	0x08
	.zero		1


	//   ....[20]....
        /*01b8*/ 	.word	0x00000390
        /*01bc*/ 	.word	0x000000ff
        /*01c0*/ 	.word	0x00000050
        /*01c4*/ 	.short	0x0100
        /*01c6*/ 	.byte	0x08
	.zero		1


	//   ....[21]....
        /*01c8*/ 	.word	0x000003a0
        /*01cc*/ 	.word	0x000000ff
        /*01d0*/ 	.word	0x000000e0
        /*01d4*/ 	.short	0x0100
        /*01d6*/ 	.byte	0x08
	.zero		1


	//   ....[22]....
        /*01d8*/ 	.word	0x000003b0
        /*01dc*/ 	.word	0x000000ff
        /*01e0*/ 	.word	0x00000058
        /*01e4*/ 	.short	0x0100
        /*01e6*/ 	.byte	0x08
	.zero		1


	//   ....[23]....
        /*01e8*/ 	.word	0x000003c0
        /*01ec*/ 	.word	0x000000ff
        /*01f0*/ 	.word	0x000000e8
        /*01f4*/ 	.short	0x0100
        /*01f6*/ 	.byte	0x08
	.zero		1


	//   ....[24]....
        /*01f8*/ 	.word	0x000003d0
        /*01fc*/ 	.word	0x000000ff
        /*0200*/ 	.word	0x00000060
        /*0204*/ 	.short	0x0100
        /*0206*/ 	.byte	0x08
	.zero		1


	//   ....[25]....
        /*0208*/ 	.word	0x000003e0
        /*020c*/ 	.word	0x000000ff
        /*0210*/ 	.word	0x000000f0
        /*0214*/ 	.short	0x0100
        /*0216*/ 	.byte	0x08
	.zero		1


	//   ....[26]....
        /*0218*/ 	.word	0x000003f0
        /*021c*/ 	.word	0x000000ff
        /*0220*/ 	.word	0x00000068
        /*0224*/ 	.short	0x0100
        /*0226*/ 	.byte	0x08
	.zero		1


	//   ....[27]....
        /*0228*/ 	.word	0x00000400
        /*022c*/ 	.word	0x000000ff
        /*0230*/ 	.word	0x000000f8
        /*0234*/ 	.short	0x0100
        /*0236*/ 	.byte	0x08
	.zero		1


	//   ....[28]....
        /*0238*/ 	.word	0x00000410
        /*023c*/ 	.word	0x000000ff
        /*0240*/ 	.word	0x00000070
        /*0244*/ 	.short	0x0100
        /*0246*/ 	.byte	0x08
	.zero		1


	//   ....[29]....
        /*0248*/ 	.word	0x00000420
        /*024c*/ 	.word	0x000000ff
        /*0250*/ 	.word	0x00000100
        /*0254*/ 	.short	0x0100
        /*0256*/ 	.byte	0x08
	.zero		1


	//   ....[30]....
        /*0258*/ 	.word	0x00000430
        /*025c*/ 	.word	0x000000ff
        /*0260*/ 	.word	0x00000078
        /*0264*/ 	.short	0x0100
        /*0266*/ 	.byte	0x08
	.zero		1


	//   ....[31]....
        /*0268*/ 	.word	0x00000440
        /*026c*/ 	.word	0x000000ff
        /*0270*/ 	.word	0x00000108
        /*0274*/ 	.short	0x0100
        /*0276*/ 	.byte	0x08
	.zero		1


	//   ....[32]....
        /*0278*/ 	.word	0x00000450
        /*027c*/ 	.word	0x000000ff
        /*0280*/ 	.word	0x00000080
        /*0284*/ 	.short	0x0100
        /*0286*/ 	.byte	0x08
	.zero		1


	//   ....[33]....
        /*0288*/ 	.word	0x00000460
        /*028c*/ 	.word	0x000000ff
        /*0290*/ 	.word	0x00000110
        /*0294*/ 	.short	0x0100
        /*0296*/ 	.byte	0x08
	.zero		1


	//   ....[34]....
        /*0298*/ 	.word	0x00000470
        /*029c*/ 	.word	0x000000ff
        /*02a0*/ 	.word	0x00000088
        /*02a4*/ 	.short	0x0100
        /*02a6*/ 	.byte	0x08
	.zero		1


	//   ....[35]....
        /*02a8*/ 	.word	0x00000480
        /*02ac*/ 	.word	0x000000ff
        /*02b0*/ 	.word	0x00000118
        /*02b4*/ 	.short	0x0100
        /*02b6*/ 	.byte	0x08
	.zero		1


	//   ....[36]....
        /*02b8*/ 	.word	0x00000900
        /*02bc*/ 	.word	0x000000ff
        /*02c0*/ 	.word	0x00000130
        /*02c4*/ 	.short	0x0100
        /*02c6*/ 	.byte	0x06
	.zero		1


	//   ....[37]....
        /*02c8*/ 	.word	0x00000990
        /*02cc*/ 	.word	0x000000ff
        /*02d0*/ 	.word	0x00000138
        /*02d4*/ 	.short	0x0100
        /*02d6*/ 	.byte	0x06
	.zero		1


	//   ....[38]....
        /*02d8*/ 	.word	0x000017b0
        /*02dc*/ 	.word	0x000000ff
        /*02e0*/ 	.word	0x00000000
        /*02e4*/ 	.short	0x010a
        /*02e6*/ 	.byte	0x06
	.zero		1


	//   ....[39]....
        /*02e8*/ 	.word	0x000017f0
        /*02ec*/ 	.word	0x000000ff
        /*02f0*/ 	.word	0x00000000
        /*02f4*/ 	.short	0x010a
        /*02f6*/ 	.byte	0x06
	.zero		1


	//   ....[40]....
        /*02f8*/ 	.word	0x00001e30
        /*02fc*/ 	.word	0x000000ff
        /*0300*/ 	.word	0x00000000
        /*0304*/ 	.short	0x010a
        /*0306*/ 	.byte	0x0c
	.zero		1


	//   ....[41]....
        /*0308*/ 	.word	0x00001e70
        /*030c*/ 	.word	0x000000ff
        /*0310*/ 	.word	0x00000000
        /*0314*/ 	.short	0x010a
        /*0316*/ 	.byte	0x0c
	.zero		1


	//   ....[42]....
        /*0318*/ 	.word	0x000022a0
        /*031c*/ 	.word	0x0000000a
        /*0320*/ 	.word	0x00000000
        /*0324*/ 	.short	0x0101
        /*0326*/ 	.byte	0x3f
	.zero		1


	//   ....[43]....
        /*0328*/ 	.word	0x00002740
        /*032c*/ 	.word	0x00000008
        /*0330*/ 	.word	0x00000000
        /*0334*/ 	.short	0x0101
        /*0336*/ 	.byte	0x3f
	.zero		1


	//   ....[44]....
        /*0338*/ 	.word	0x00006000
        /*033c*/ 	.word	0x00000015
        /*0340*/ 	.word	0x00000090
        /*0344*/ 	.short	0x010a
        /*0346*/ 	.byte	0x3f
	.zero		1


	//   ....[45]....
        /*0348*/ 	.word	0x00006380
        /*034c*/ 	.word	0x00000008
        /*0350*/ 	.word	0x00000138
        /*0354*/ 	.short	0x0101
        /*0356*/ 	.byte	0x3f
	.zero		1


	//   ....[46]....
        /*0358*/ 	.word	0x00006ab0
        /*035c*/ 	.word	0x00000007
        /*0360*/ 	.word	0x00000000
        /*0364*/ 	.short	0x010a
        /*0366*/ 	.byte	0x3f
	.zero		1


	//   ....[47]....
        /*0368*/ 	.word	0x00006b30
        /*036c*/ 	.word	0x00000008
        /*0370*/ 	.word	0x00000000
        /*0374*/ 	.short	0x010a
        /*0376*/ 	.byte	0x3f
	.zero		1


	//   ....[48]....
        /*0378*/ 	.word	0x00006bc0
        /*037c*/ 	.word	0x00000009
        /*0380*/ 	.word	0x00000000
        /*0384*/ 	.short	0x010a
        /*0386*/ 	.byte	0x3f
	.zero		1


	//   ....[49]....
        /*0388*/ 	.word	0x00006c50
        /*038c*/ 	.word	0x00000008
        /*0390*/ 	.word	0x00000000
        /*0394*/ 	.short	0x010a
        /*0396*/ 	.byte	0x3f
	.zero		1


	//   ....[50]....
        /*0398*/ 	.word	0x00006ce0
        /*039c*/ 	.word	0x00000009
        /*03a0*/ 	.word	0x00000000
        /*03a4*/ 	.short	0x010a
        /*03a6*/ 	.byte	0x3f
	.zero		1


	//   ....[51]....
        /*03a8*/ 	.word	0x00006d70
        /*03ac*/ 	.word	0x00000008
        /*03b0*/ 	.word	0x00000000
        /*03b4*/ 	.short	0x010a
        /*03b6*/ 	.byte	0x3f
	.zero		1


	//   ....[52]....
        /*03b8*/ 	.word	0x00006e00
        /*03bc*/ 	.word	0x00000009
        /*03c0*/ 	.word	0x00000000
        /*03c4*/ 	.short	0x010a
        /*03c6*/ 	.byte	0x3f
	.zero		1


	//   ....[53]....
        /*03c8*/ 	.word	0x00006e90
        /*03cc*/ 	.word	0x00000008
        /*03d0*/ 	.word	0x00000000
        /*03d4*/ 	.short	0x010a
        /*03d6*/ 	.byte	0x3f
	.zero		1


	//   ....[54]....
        /*03d8*/ 	.word	0x00006f20
        /*03dc*/ 	.word	0x00000009
        /*03e0*/ 	.word	0x00000000
        /*03e4*/ 	.short	0x010a
        /*03e6*/ 	.byte	0x3f
	.zero		1


	//   ....[55]....
        /*03e8*/ 	.word	0x00006fb0
        /*03ec*/ 	.word	0x00000008
        /*03f0*/ 	.word	0x00000000
        /*03f4*/ 	.short	0x010a
        /*03f6*/ 	.byte	0x3f
	.zero		1


	//   ....[56]....
        /*03f8*/ 	.word	0x00007040
        /*03fc*/ 	.word	0x00000009
        /*0400*/ 	.word	0x00000000
        /*0404*/ 	.short	0x010a
        /*0406*/ 	.byte	0x3f
	.zero		1


	//   ....[57]....
        /*0408*/ 	.word	0x000070d0
        /*040c*/ 	.word	0x00000008
        /*0410*/ 	.word	0x00000000
        /*0414*/ 	.short	0x010a
        /*0416*/ 	.byte	0x3f
	.zero		1


	//   ....[58]....
        /*0418*/ 	.word	0x00007160
        /*041c*/ 	.word	0x00000009
        /*0420*/ 	.word	0x00000000
        /*0424*/ 	.short	0x010a
        /*0426*/ 	.byte	0x3f
	.zero		1


	//   ....[59]....
        /*0428*/ 	.word	0x000071f0
        /*042c*/ 	.word	0x00000008
        /*0430*/ 	.word	0x00000000
        /*0434*/ 	.short	0x010a
        /*0436*/ 	.byte	0x3f
	.zero		1


	//   ....[60]....
        /*0438*/ 	.word	0x00007280
        /*043c*/ 	.word	0x00000009
        /*0440*/ 	.word	0x00000000
        /*0444*/ 	.short	0x010a
        /*0446*/ 	.byte	0x3f
	.zero		1


	//   ....[61]....
        /*0448*/ 	.word	0x00007310
        /*044c*/ 	.word	0x00000008
        /*0450*/ 	.word	0x00000000
        /*0454*/ 	.short	0x010a
        /*0456*/ 	.byte	0x3f
	.zero		1


	//   ....[62]....
        /*0458*/ 	.word	0x000073a0
        /*045c*/ 	.word	0x0000000b
        /*0460*/ 	.word	0x00000000
        /*0464*/ 	.short	0x010a
        /*0466*/ 	.byte	0x3f
	.zero		1


	//   ....[63]....
        /*0468*/ 	.word	0x00007430
        /*046c*/ 	.word	0x00000003
        /*0470*/ 	.word	0x00000000
        /*0474*/ 	.short	0x010a
        /*0476*/ 	.byte	0x3f
	.zero		1


	//   ....[64]....
        /*0478*/ 	.word	0x000074a0
        /*047c*/ 	.word	0x00000009
        /*0480*/ 	.word	0x00000000
        /*0484*/ 	.short	0x010a
        /*0486*/ 	.byte	0x3f
	.zero		1


	//   ....[65]....
        /*0488*/ 	.word	0x00007500
        /*048c*/ 	.word	0x0000000b
        /*0490*/ 	.word	0x00000000
        /*0494*/ 	.short	0x010a
        /*0496*/ 	.byte	0x3f
	.zero		1


	//   ....[66]....
        /*0498*/ 	.word	0x000075d0
        /*049c*/ 	.word	0x00000015
        /*04a0*/ 	.word	0x00000090
        /*04a4*/ 	.short	0x010a
        /*04a6*/ 	.byte	0x3f
	.zero		1


	//   ....[67]....
        /*04a8*/ 	.word	0x000076a0
        /*04ac*/ 	.word	0x00000007
        /*04b0*/ 	.word	0x00000000
        /*04b4*/ 	.short	0x010a
        /*04b6*/ 	.byte	0x3f
	.zero		1


	//   ....[68]....
        /*04b8*/ 	.word	0x000076f0
        /*04bc*/ 	.word	0x00000008
        /*04c0*/ 	.word	0x00000000
        /*04c4*/ 	.short	0x010a
        /*04c6*/ 	.byte	0x3f
	.zero		1


	//   ....[69]....
        /*04c8*/ 	.word	0x00007740
        /*04cc*/ 	.word	0x00000009
        /*04d0*/ 	.word	0x00000000
        /*04d4*/ 	.short	0x010a
        /*04d6*/ 	.byte	0x3f
	.zero		1


	//   ....[70]....
        /*04d8*/ 	.word	0x00007790
        /*04dc*/ 	.word	0x00000008
        /*04e0*/ 	.word	0x00000000
        /*04e4*/ 	.short	0x010a
        /*04e6*/ 	.byte	0x3f
	.zero		1


	//   ....[71]....
        /*04e8*/ 	.word	0x000077e0
        /*04ec*/ 	.word	0x00000009
        /*04f0*/ 	.word	0x00000000
        /*04f4*/ 	.short	0x010a
        /*04f6*/ 	.byte	0x3f
	.zero		1


	//   ....[72]....
        /*04f8*/ 	.word	0x00007830
        /*04fc*/ 	.word	0x00000008
        /*0500*/ 	.word	0x00000000
        /*0504*/ 	.short	0x010a
        /*0506*/ 	.byte	0x3f
	.zero		1


	//   ....[73]....
        /*0508*/ 	.word	0x00007880
        /*050c*/ 	.word	0x00000009
        /*0510*/ 	.word	0x00000000
        /*0514*/ 	.short	0x010a
        /*0516*/ 	.byte	0x3f
	.zero		1


	//   ....[74]....
        /*0518*/ 	.word	0x000078d0
        /*051c*/ 	.word	0x00000008
        /*0520*/ 	.word	0x00000000
        /*0524*/ 	.short	0x010a
        /*0526*/ 	.byte	0x3f
	.zero		1


	//   ....[75]....
        /*0528*/ 	.word	0x00007920
        /*052c*/ 	.word	0x00000009
        /*0530*/ 	.word	0x00000000
        /*0534*/ 	.short	0x010a
        /*0536*/ 	.byte	0x3f
	.zero		1


	//   ....[76]....
        /*0538*/ 	.word	0x00007970
        /*053c*/ 	.word	0x00000008
        /*0540*/ 	.word	0x00000000
        /*0544*/ 	.short	0x010a
        /*0546*/ 	.byte	0x3f
	.zero		1


	//   ....[77]....
        /*0548*/ 	.word	0x000079c0
        /*054c*/ 	.word	0x00000009
        /*0550*/ 	.word	0x00000000
        /*0554*/ 	.short	0x010a
        /*0556*/ 	.byte	0x3f
	.zero		1


	//   ....[78]....
        /*0558*/ 	.word	0x00007a10
        /*055c*/ 	.word	0x00000008
        /*0560*/ 	.word	0x00000000
        /*0564*/ 	.short	0x010a
        /*0566*/ 	.byte	0x3f
	.zero		1


	//   ....[79]....
        /*0568*/ 	.word	0x00007a60
        /*056c*/ 	.word	0x00000009
        /*0570*/ 	.word	0x00000000
        /*0574*/ 	.short	0x010a
        /*0576*/ 	.byte	0x3f
	.zero		1


	//   ....[80]....
        /*0578*/ 	.word	0x00007ab0
        /*057c*/ 	.word	0x00000008
        /*0580*/ 	.word	0x00000000
        /*0584*/ 	.short	0x010a
        /*0586*/ 	.byte	0x3f
	.zero		1


	//   ....[81]....
        /*0588*/ 	.word	0x00007b00
        /*058c*/ 	.word	0x00000009
        /*0590*/ 	.word	0x00000000
        /*0594*/ 	.short	0x010a
        /*0596*/ 	.byte	0x3f
	.zero		1


	//   ....[82]....
        /*0598*/ 	.word	0x00007b50
        /*059c*/ 	.word	0x00000008
        /*05a0*/ 	.word	0x00000000
        /*05a4*/ 	.short	0x010a
        /*05a6*/ 	.byte	0x3f
	.zero		1


	//   ....[83]....
        /*05a8*/ 	.word	0x00007ba0
        /*05ac*/ 	.word	0x0000000b
        /*05b0*/ 	.word	0x00000000
        /*05b4*/ 	.short	0x010a
        /*05b6*/ 	.byte	0x3f
	.zero		1


	//----- nvinfo : EIATTR_NUM_MBARRIERS
	.align		4
.L_28:
        /*05b8*/ 	.byte	0x03, 0x38
        /*05ba*/ 	.short	0x0026


	//----- nvinfo : EIATTR_EXIT_INSTR_OFFSETS
	.align		4
        /*05bc*/ 	.byte	0x04, 0x1c
        /*05be*/ 	.short	(.L_30 - .L_29)


	//   ....[0]....
.L_29:
        /*05c0*/ 	.word	0x00000b60


	//   ....[1]....
        /*05c4*/ 	.word	0x00001340


	//   ....[2]....
        /*05c8*/ 	.word	0x00005710


	//   ....[3]....
        /*05cc*/ 	.word	0x00005c70


	//   ....[4]....
        /*05d0*/ 	.word	0x00007480


	//----- nvinfo : EIATTR_MAX_THREADS
	.align		4
.L_30:
        /*05d4*/ 	.byte	0x04, 0x05
        /*05d6*/ 	.short	(.L_32 - .L_31)
.L_31:
        /*05d8*/ 	.word	0x00000180
        /*05dc*/ 	.word	0x00000001
        /*05e0*/ 	.word	0x00000001


	//----- nvinfo : EIATTR_CRS_STACK_SIZE
	.align		4
.L_32:
        /*05e4*/ 	.byte	0x04, 0x1e
        /*05e6*/ 	.short	(.L_34 - .L_33)
.L_33:
        /*05e8*/ 	.word	0x00000000


	//----- nvinfo : EIATTR_CBANK_PARAM_SIZE
	.align		4
.L_34:
        /*05ec*/ 	.byte	0x03, 0x19
        /*05ee*/ 	.short	0x0470


	//----- nvinfo : EIATTR_PARAM_CBANK
	.align		4
        /*05f0*/ 	.byte	0x04, 0x0a
        /*05f2*/ 	.short	(.L_36 - .L_35)
	.align		4
.L_35:
        /*05f4*/ 	.word	index@(.nv.constant0._ZN7cutlass13device_kernelINS_4gemm6kernel13GemmUniversalIN4cute5tupleIJiiiiEEENS1_10collective13CollectiveMmaINS1_37MainloopSm90TmaGmmaWarpSpecializedFP8ILi18ENS5_IJNS4_1CILi4EEENSA_ILi1EEESC_EEENS1_35KernelTmaWarpSpecializedCooperativeEEENS5_IJNSA_ILi128EEENSA_ILi64EEESH_EEENS_12float_e4m3_tENS5_IJlSC_lEEESJ_SK_NS4_8TiledMMAINS4_8MMA_AtomIJNS4_4SM904GMMA30MMA_64x64x32_F32E4M3E4M3_SS_TNILNSO_7ScaleInE1ELSQ_1EEEEEENS4_6LayoutINS5_IJNSA_ILi2EEESC_SC_EEENS5_IJSC_NSA_ILi0EEESW_EEEEENS5_IJNS4_10UnderscoreESZ_SZ_EEEEENS4_13SM90_TMA_LOADENS4_14ComposedLayoutINS4_7SwizzleILi2ELi4ELi3EEENS4_18smem_ptr_flag_bitsILi8EEENST_INS5_IJNSA_ILi8EEESH_EEENS5_IJSH_SC_EEEEEEEvNS4_8identityENS4_23SM90_TMA_LOAD_MULTICASTES1C_vS1D_EENS_8epilogue10collective6detail29Sm90TmaWarpSpecializedAdapterINS1H_15DefaultEpilogueISJ_SK_SK_NS1G_6thread17LinearCombinationISJ_Li1EffLNS1L_9ScaleType4KindE0ELNS_15FloatRoundStyleE2ESJ_EENS1_15EpilogueDefaultEEEEEvvEEEEvNT_6ParamsE)
        /*05f8*/ 	.short	0x0210
        /*05fa*/ 	.short	0x0470


	//----- nvinfo : EIATTR_SW_WAR
	.align		4
.L_36:
        /*05fc*/ 	.byte	0x04, 0x36
        /*05fe*/ 	.short	(.L_38 - .L_37)
.L_37:
        /*0600*/ 	.word	0x00000008
.L_38:


//--------------------- .nv.callgraph             --------------------------
	.section	.nv.callgraph,"",@"SHT_CUDA_CALLGRAPH"
	.align	4
	.sectionentsize	8
	.align		4
        /*0000*/ 	.word	0x00000000
	.align		4
        /*0004*/ 	.word	0xffffffff
	.align		4
        /*0008*/ 	.word	0x00000000
	.align		4
        /*000c*/ 	.word	0xfffffffe
	.align		4
        /*0010*/ 	.word	0x00000000
	.align		4
        /*0014*/ 	.word	0xfffffffd
	.align		4
        /*0018*/ 	.word	0x00000000
	.align		4
        /*001c*/ 	.word	0xfffffffc


//--------------------- .nv.constant4             --------------------------
	.section	.nv.constant4,"a",@progbits
	.align	8
	.align		8
.nv.constant4:
        /*0000*/ 	.dword	_ZN40_INTERNAL_a8cad96f_4_k_cu_e0797983_270144cuda3std3__45__cpo5beginE
	.align		8
        /*0008*/ 	.dword	_ZN40_INTERNAL_a8cad96f_4_k_cu_e0797983_270144cuda3std3__45__cpo3endE
	.align		8
        /*0010*/ 	.dword	_ZN40_INTERNAL_a8cad96f_4_k_cu_e0797983_270144cuda3std3__45__cpo6cbeginE
	.align		8
        /*0018*/ 	.dword	_ZN40_INTERNAL_a8cad96f_4_k_cu_e0797983_270144cuda3std3__45__cpo4cendE
	.align		8
        /*0020*/ 	.dword	_ZN40_INTERNAL_a8cad96f_4_k_cu_e0797983_270144cuda3std3__442_GLOBAL__N__a8cad96f_4_k_cu_e0797983_270146ignoreE
	.align		8
        /*0028*/ 	.dword	_ZN40_INTERNAL_a8cad96f_4_k_cu_e0797983_270144cuda3std3__419piecewise_constructE
	.align		8
        /*0030*/ 	.dword	_ZN40_INTERNAL_a8cad96f_4_k_cu_e0797983_270144cuda3std3__48in_placeE
	.align		8
        /*0038*/ 	.dword	_ZN40_INTERNAL_a8cad96f_4_k_cu_e0797983_270144cuda3std6ranges3__45__cpo4swapE
	.align		8
        /*0040*/ 	.dword	_ZN40_INTERNAL_a8cad96f_4_k_cu_e0797983_270144cuda3std6ranges3__45__cpo9iter_moveE
	.align		8
        /*0048*/ 	.dword	_ZN40_INTERNAL_a8cad96f_4_k_cu_e0797983_270144cute7productE
	.align		8
        /*0050*/ 	.dword	_ZN40_INTERNAL_a8cad96f_4_k_cu_e0797983_270144cute1_E


//--------------------- .text._ZN7cutlass13device_kernelINS_4gemm6kernel13GemmUniversalIN4cute5tupleIJiiiiEEENS1_10collective13CollectiveMmaINS1_37MainloopSm90TmaGmmaWarpSpecializedFP8ILi18ENS5_IJNS4_1CILi4EEENSA_ILi1EEESC_EEENS1_35KernelTmaWarpSpecializedCooperativeEEENS5_IJNSA_ILi128EEENSA_ILi64EEESH_EEENS_12float_e4m3_tENS5_IJlSC_lEEESJ_SK_NS4_8TiledMMAINS4_8MMA_AtomIJNS4_4SM904GMMA30MMA_64x64x32_F32E4M3E4M3_SS_TNILNSO_7ScaleInE1ELSQ_1EEEEEENS4_6LayoutINS5_IJNSA_ILi2EEESC_SC_EEENS5_IJSC_NSA_ILi0EEESW_EEEEENS5_IJNS4_10UnderscoreESZ_SZ_EEEEENS4_13SM90_TMA_LOADENS4_14ComposedLayoutINS4_7SwizzleILi2ELi4ELi3EEENS4_18smem_ptr_flag_bitsILi8EEENST_INS5_IJNSA_ILi8EEESH_EEENS5_IJSH_SC_EEEEEEEvNS4_8identityENS4_23SM90_TMA_LOAD_MULTICASTES1C_vS1D_EENS_8epilogue10collective6detail29Sm90TmaWarpSpecializedAdapterINS1H_15DefaultEpilogueISJ_SK_SK_NS1G_6thread17LinearCombinationISJ_Li1EffLNS1L_9ScaleType4KindE0ELNS_15FloatRoundStyleE2ESJ_EENS1_15EpilogueDefaultEEEEEvvEEEEvNT_6ParamsE --------------------------
	.section	.text._ZN7cutlass13device_kernelINS_4gemm6kernel13GemmUniversalIN4cute5tupleIJiiiiEEENS1_10collective13CollectiveMmaINS1_37MainloopSm90TmaGmmaWarpSpecializedFP8ILi18ENS5_IJNS4_1CILi4EEENSA_ILi1EEESC_EEENS1_35KernelTmaWarpSpecializedCooperativeEEENS5_IJNSA_ILi128EEENSA_ILi64EEESH_EEENS_12float_e4m3_tENS5_IJlSC_lEEESJ_SK_NS4_8TiledMMAINS4_8MMA_AtomIJNS4_4SM904GMMA30MMA_64x64x32_F32E4M3E4M3_SS_TNILNSO_7ScaleInE1ELSQ_1EEEEEENS4_6LayoutINS5_IJNSA_ILi2EEESC_SC_EEENS5_IJSC_NSA_ILi0EEESW_EEEEENS5_IJNS4_10UnderscoreESZ_SZ_EEEEENS4_13SM90_TMA_LOADENS4_14ComposedLayoutINS4_7SwizzleILi2ELi4ELi3EEENS4_18smem_ptr_flag_bitsILi8EEENST_INS5_IJNSA_ILi8EEESH_EEENS5_IJSH_SC_EEEEEEEvNS4_8identityENS4_23SM90_TMA_LOAD_MULTICASTES1C_vS1D_EENS_8epilogue10collective6detail29Sm90TmaWarpSpecializedAdapterINS1H_15DefaultEpilogueISJ_SK_SK_NS1G_6thread17LinearCombinationISJ_Li1EffLNS1L_9ScaleType4KindE0ELNS_15FloatRoundStyleE2ESJ_EENS1_15EpilogueDefaultEEEEEvvEEEEvNT_6ParamsE,"ax",@progbits
	.align	128
.text._ZN7cutlass13device_kernelINS_4gemm6kernel13GemmUniversalIN4cute5tupleIJiiiiEEENS1_10collective13CollectiveMmaINS1_37MainloopSm90TmaGmmaWarpSpecializedFP8ILi18ENS5_IJNS4_1CILi4EEENSA_ILi1EEESC_EEENS1_35KernelTmaWarpSpecializedCooperativeEEENS5_IJNSA_ILi128EEENSA_ILi64EEESH_EEENS_12float_e4m3_tENS5_IJlSC_lEEESJ_SK_NS4_8TiledMMAINS4_8MMA_AtomIJNS4_4SM904GMMA30MMA_64x64x32_F32E4M3E4M3_SS_TNILNSO_7ScaleInE1ELSQ_1EEEEEENS4_6LayoutINS5_IJNSA_ILi2EEESC_SC_EEENS5_IJSC_NSA_ILi0EEESW_EEEEENS5_IJNS4_10UnderscoreESZ_SZ_EEEEENS4_13SM90_TMA_LOADENS4_14ComposedLayoutINS4_7SwizzleILi2ELi4ELi3EEENS4_18smem_ptr_flag_bitsILi8EEENST_INS5_IJNSA_ILi8EEESH_EEENS5_IJSH_SC_EEEEEEEvNS4_8identityENS4_23SM90_TMA_LOAD_MULTICASTES1C_vS1D_EENS_8epilogue10collective6detail29Sm90TmaWarpSpecializedAdapterINS1H_15DefaultEpilogueISJ_SK_SK_NS1G_6thread17LinearCombinationISJ_Li1EffLNS1L_9ScaleType4KindE0ELNS_15FloatRoundStyleE2ESJ_EENS1_15EpilogueDefaultEEEEEvvEEEEvNT_6ParamsE:
        .type           _ZN7cutlass13device_kernelINS_4gemm6kernel13GemmUniversalIN4cute5tupleIJiiiiEEENS1_10collective13CollectiveMmaINS1_37MainloopSm90TmaGmmaWarpSpecializedFP8ILi18ENS5_IJNS4_1CILi4EEENSA_ILi1EEESC_EEENS1_35KernelTmaWarpSpecializedCooperativeEEENS5_IJNSA_ILi128EEENSA_ILi64EEESH_EEENS_12float_e4m3_tENS5_IJlSC_lEEESJ_SK_NS4_8TiledMMAINS4_8MMA_AtomIJNS4_4SM904GMMA30MMA_64x64x32_F32E4M3E4M3_SS_TNILNSO_7ScaleInE1ELSQ_1EEEEEENS4_6LayoutINS5_IJNSA_ILi2EEESC_SC_EEENS5_IJSC_NSA_ILi0EEESW_EEEEENS5_IJNS4_10UnderscoreESZ_SZ_EEEEENS4_13SM90_TMA_LOADENS4_14ComposedLayoutINS4_7SwizzleILi2ELi4ELi3EEENS4_18smem_ptr_flag_bitsILi8EEENST_INS5_IJNSA_ILi8EEESH_EEENS5_IJSH_SC_EEEEEEEvNS4_8identityENS4_23SM90_TMA_LOAD_MULTICASTES1C_vS1D_EENS_8epilogue10collective6detail29Sm90TmaWarpSpecializedAdapterINS1H_15DefaultEpilogueISJ_SK_SK_NS1G_6thread17LinearCombinationISJ_Li1EffLNS1L_9ScaleType4KindE0ELNS_15FloatRoundStyleE2ESJ_EENS1_15EpilogueDefaultEEEEEvvEEEEvNT_6ParamsE,@function
        .size           _ZN7cutlass13device_kernelINS_4gemm6kernel13GemmUniversalIN4cute5tupleIJiiiiEEENS1_10collective13CollectiveMmaINS1_37MainloopSm90TmaGmmaWarpSpecializedFP8ILi18ENS5_IJNS4_1CILi4EEENSA_ILi1EEESC_EEENS1_35KernelTmaWarpSpecializedCooperativeEEENS5_IJNSA_ILi128EEENSA_ILi64EEESH_EEENS_12float_e4m3_tENS5_IJlSC_lEEESJ_SK_NS4_8TiledMMAINS4_8MMA_AtomIJNS4_4SM904GMMA30MMA_64x64x32_F32E4M3E4M3_SS_TNILNSO_7ScaleInE1ELSQ_1EEEEEENS4_6LayoutINS5_IJNSA_ILi2EEESC_SC_EEENS5_IJSC_NSA_ILi0EEESW_EEEEENS5_IJNS4_10UnderscoreESZ_SZ_EEEEENS4_13SM90_TMA_LOADENS4_14ComposedLayoutINS4_7SwizzleILi2ELi4ELi3EEENS4_18smem_ptr_flag_bitsILi8EEENST_INS5_IJNSA_ILi8EEESH_EEENS5_IJSH_SC_EEEEEEEvNS4_8identityENS4_23SM90_TMA_LOAD_MULTICASTES1C_vS1D_EENS_8epilogue10collective6detail29Sm90TmaWarpSpecializedAdapterINS1H_15DefaultEpilogueISJ_SK_SK_NS1G_6thread17LinearCombinationISJ_Li1EffLNS1L_9ScaleType4KindE0ELNS_15FloatRoundStyleE2ESJ_EENS1_15EpilogueDefaultEEEEEvvEEEEvNT_6ParamsE,(.L_x_171 - _ZN7cutlass13device_kernelINS_4gemm6kernel13GemmUniversalIN4cute5tupleIJiiiiEEENS1_10collective13CollectiveMmaINS1_37MainloopSm90TmaGmmaWarpSpecializedFP8ILi18ENS5_IJNS4_1CILi4EEENSA_ILi1EEESC_EEENS1_35KernelTmaWarpSpecializedCooperativeEEENS5_IJNSA_ILi128EEENSA_ILi64EEESH_EEENS_12float_e4m3_tENS5_IJlSC_lEEESJ_SK_NS4_8TiledMMAINS4_8MMA_AtomIJNS4_4SM904GMMA30MMA_64x64x32_F32E4M3E4M3_SS_TNILNSO_7ScaleInE1ELSQ_1EEEEEENS4_6LayoutINS5_IJNSA_ILi2EEESC_SC_EEENS5_IJSC_NSA_ILi0EEESW_EEEEENS5_IJNS4_10UnderscoreESZ_SZ_EEEEENS4_13SM90_TMA_LOADENS4_14ComposedLayoutINS4_7SwizzleILi2ELi4ELi3EEENS4_18smem_ptr_flag_bitsILi8EEENST_INS5_IJNSA_ILi8EEESH_EEENS5_IJSH_SC_EEEEEEEvNS4_8identityENS4_23SM90_TMA_LOAD_MULTICASTES1C_vS1D_EENS_8epilogue10collective6detail29Sm90TmaWarpSpecializedAdapterINS1H_15DefaultEpilogueISJ_SK_SK_NS1G_6thread17LinearCombinationISJ_Li1EffLNS1L_9ScaleType4KindE0ELNS_15FloatRoundStyleE2ESJ_EENS1_15EpilogueDefaultEEEEEvvEEEEvNT_6ParamsE)
        .other          _ZN7cutlass13device_kernelINS_4gemm6kernel13GemmUniversalIN4cute5tupleIJiiiiEEENS1_10collective13CollectiveMmaINS1_37MainloopSm90TmaGmmaWarpSpecializedFP8ILi18ENS5_IJNS4_1CILi4EEENSA_ILi1EEESC_EEENS1_35KernelTmaWarpSpecializedCooperativeEEENS5_IJNSA_ILi128EEENSA_ILi64EEESH_EEENS_12float_e4m3_tENS5_IJlSC_lEEESJ_SK_NS4_8TiledMMAINS4_8MMA_AtomIJNS4_4SM904GMMA30MMA_64x64x32_F32E4M3E4M3_SS_TNILNSO_7ScaleInE1ELSQ_1EEEEEENS4_6LayoutINS5_IJNSA_ILi2EEESC_SC_EEENS5_IJSC_NSA_ILi0EEESW_EEEEENS5_IJNS4_10UnderscoreESZ_SZ_EEEEENS4_13SM90_TMA_LOADENS4_14ComposedLayoutINS4_7SwizzleILi2ELi4ELi3EEENS4_18smem_ptr_flag_bitsILi8EEENST_INS5_IJNSA_ILi8EEESH_EEENS5_IJSH_SC_EEEEEEEvNS4_8identityENS4_23SM90_TMA_LOAD_MULTICASTES1C_vS1D_EENS_8epilogue10collective6detail29Sm90TmaWarpSpecializedAdapterINS1H_15DefaultEpilogueISJ_SK_SK_NS1G_6thread17LinearCombinationISJ_Li1EffLNS1L_9ScaleType4KindE0ELNS_15FloatRoundStyleE2ESJ_EENS1_15EpilogueDefaultEEEEEvvEEEEvNT_6ParamsE,@"STO_CUDA_ENTRY STV_DEFAULT"
_ZN7cutlass13device_kernelINS_4gemm6kernel13GemmUniversalIN4cute5tupleIJiiiiEEENS1_10collective13CollectiveMmaINS1_37MainloopSm90TmaGmmaWarpSpecializedFP8ILi18ENS5_IJNS4_1CILi4EEENSA_ILi1EEESC_EEENS1_35KernelTmaWarpSpecializedCooperativeEEENS5_IJNSA_ILi128EEENSA_ILi64EEESH_EEENS_12float_e4m3_tENS5_IJlSC_lEEESJ_SK_NS4_8TiledMMAINS4_8MMA_AtomIJNS4_4SM904GMMA30MMA_64x64x32_F32E4M3E4M3_SS_TNILNSO_7ScaleInE1ELSQ_1EEEEEENS4_6LayoutINS5_IJNSA_ILi2EEESC_SC_EEENS5_IJSC_NSA_ILi0EEESW_EEEEENS5_IJNS4_10UnderscoreESZ_SZ_EEEEENS4_13SM90_TMA_LOADENS4_14ComposedLayoutINS4_7SwizzleILi2ELi4ELi3EEENS4_18smem_ptr_flag_bitsILi8EEENST_INS5_IJNSA_ILi8EEESH_EEENS5_IJSH_SC_EEEEEEEvNS4_8identityENS4_23SM90_TMA_LOAD_MULTICASTES1C_vS1D_EENS_8epilogue10collective6detail29Sm90TmaWarpSpecializedAdapterINS1H_15DefaultEpilogueISJ_SK_SK_NS1G_6thread17LinearCombinationISJ_Li1EffLNS1L_9ScaleType4KindE0ELNS_15FloatRoundStyleE2ESJ_EENS1_15EpilogueDefaultEEEEEvvEEEEvNT_6ParamsE:
[----:B------:R-:W-:Y:S01]  /*0000*/  LDC R1, c[0x0][0x28] ;  /* 0x00000a00ff017b82 */ /* 0x000fe20000000800 */
[----:B------:R-:W0:Y:S01]  /*0010*/  S2R R0, SR_TID.X ;  /* 0x0000000000007919 */ /* 0x000e220000002100 */
[----:B------:R-:W-:Y:S01]  /*0020*/  ELECT P0, URZ, PT ;  /* 0x00000000003f782f */ /* 0x000fe20003800000 */
[----:B------:R-:W-:Y:S01]  /*0030*/  BSSY B0, `(.L_x_0) ;  /* 0x000000f000007945 */ /* 0x000fe20003800000 */
[--C-:B0-----:R-:W-:Y:S02]  /*0040*/  SHF.R.U32.HI R2, RZ, 0x5, R0.reuse ;  /* 0x00000005ff027819 */ /* 0x101fe40000011600 */
[----:B------:R-:W-:-:S03]  /*0050*/  SHF.R.U32.HI R3, RZ, 0x7, R0 ;  /* 0x00000007ff037819 */ /* 0x000fc60000011600 */
[----:B------:R-:W0:Y:S04]  /*0060*/  SHFL.IDX PT, R7, R2, RZ, 0x1f ;  /* 0x00001fff02077589 */ /* 0x000e2800000e0000 */
[----:B------:R1:W2:Y:S01]  /*0070*/  SHFL.IDX PT, R4, R3, RZ, 0x1f ;  /* 0x00001fff03047589 */ /* 0x0002a200000e0000 */
[----:B0-----:R-:W-:-:S13]  /*0080*/  ISETP.NE.OR P0, PT, R7, RZ, !P0 ;  /* 0x000000ff0700720c */ /* 0x001fda0004705670 */
[----:B-12---:R-:W-:Y:S05]  /*0090*/  @P0 BRA `(.L_x_1) ;  /* 0x0000000000200947 */ /* 0x006fea0003800000 */
[----:B------:R-:W-:Y:S02]  /*00a0*/  ULDC.64 UR4, c[0x0][0x198] ;  /* 0x0000660000047ab9 */ /* 0x000fe40000000a00 */
[----:B------:R-:W-:Y:S02]  /*00b0*/  UIADD3 UR6, UP0, UR4, 0xf0, URZ ;  /* 0x000000f004067890 */ /* 0x000fe4000ff1e03f */
[----:B------:R-:W-:Y:S02]  /*00c0*/  UIADD3 UR4, UP1, UR4, 0x1f0, URZ ;  /* 0x000001f004047890 */ /* 0x000fe4000ff3e03f */
[----:B------:R-:W-:Y:S02]  /*00d0*/  UIADD3.X UR7, URZ, UR5, URZ, UP0, !UPT ;  /* 0x000000053f077290 */ /* 0x000fe400087fe43f */
[----:B------:R-:W-:-:S07]  /*00e0*/  UIADD3.X UR5, URZ, UR5, URZ, UP1, !UPT ;  /* 0x000000053f057290 */ /* 0x000fce0008ffe43f */
[----:B------:R0:W-:Y:S02]  /*00f0*/  UTMACCTL.PF [UR6] ;  /* 0x00000000060079b9 */ /* 0x0001e40008040000 */
[----:B------:R0:W-:Y:S02]  /*0100*/  UTMACCTL.PF [UR4] ;  /* 0x00000000040079b9 */ /* 0x0001e40008040000 */
[----:B0-----:R-:W-:Y:S01]  /*0110*/  NOP ;  /* 0x0000000000007918 */ /* 0x001fe20000000000 */
.L_x_1:
[----:B------:R-:W-:Y:S05]  /*0120*/  BSYNC B0 ;  /* 0x0000000000007941 */ /* 0x000fea0003800000 */
.L_x_0:
[----:B------:R-:W0:Y:S02]  /*0130*/  SHFL.IDX PT, R3, R2, RZ, 0x1f ;  /* 0x00001fff02037589 */ /* 0x000e2400000e0000 */
[----:B0-----:R-:W-:-:S13]  /*0140*/  ISETP.NE.AND P0, PT, R3, RZ, PT ;  /* 0x000000ff0300720c */ /* 0x001fda0003f05270 */
[----:B------:R-:W-:Y:S05]  /*0150*/  @P0 BRA `(.L_x_2) ;  /* 0x0000000000d40947 */ /* 0x000fea0003800000 */
[----:B------:R-:W-:Y:S01]  /*0160*/  ELECT P0, URZ, PT ;  /* 0x00000000003f782f */ /* 0x000fe20003800000 */
[----:B------:R-:W-:-:S12]  /*0170*/  BSSY B0, `(.L_x_2) ;  /* 0x0000033000007945 */ /* 0x000fd80003800000 */
[----:B------:R-:W-:Y:S05]  /*0180*/  @!P0 BRA `(.L_x_3) ;  /* 0x0000000000c48947 */ /* 0x000fea0003800000 */
[----:B------:R-:W0:Y:S01]  /*0190*/  S2UR UR8, SR_CgaCtaId ;  /* 0x00000000000879c3 */ /* 0x000e220000008800 */
[----:B------:R-:W-:Y:S01]  /*01a0*/  UMOV UR4, 0x400 ;  /* 0x0000040000047882 */ /* 0x000fe20000000000 */
[----:B------:R-:W-:Y:S01]  /*01b0*/  UMOV UR5, 0x1 ;  /* 0x0000000100057882 */ /* 0x000fe20000000000 */
[----:B------:R-:W-:Y:S02]  /*01c0*/  UMOV UR6, 0x8 ;  /* 0x0000000800067882 */ /* 0x000fe40000000000 */
[----:B------:R-:W-:-:S04]  /*01d0*/  UIADD3 UR6, -UR6, 0x100000, URZ ;  /* 0x0010000006067890 */ /* 0x000fc8000fffe13f */
[----:B------:R-:W-:Y:S02]  /*01e0*/  USHF.L.U32 UR7, UR6, 0xb, URZ ;  /* 0x0000000b06077899 */ /* 0x000fe4000800063f */
[----:B------:R-:W-:Y:S02]  /*01f0*/  USHF.L.U32 UR6, UR6, 0x1, URZ ;  /* 0x0000000106067899 */ /* 0x000fe4000800063f */
[----:B0-----:R-:W-:Y:S02]  /*0200*/  ULEA UR8, UR8, UR4, 0x18 ;  /* 0x0000000408087291 */ /* 0x001fe4000f8ec03f */
[----:B------:R-:W-:-:S04]  /*0210*/  UIADD3 UR4, -UR5, 0x100000, URZ ;  /* 0x0010000005047890 */ /* 0x000fc8000fffe13f */
[----:B------:R-:W-:Y:S02]  /*0220*/  USHF.L.U32 UR5, UR4, 0xb, URZ ;  /* 0x0000000b04057899 */ /* 0x000fe4000800063f */
[----:B------:R-:W-:Y:S01]  /*0230*/  USHF.L.U32 UR4, UR4, 0x1, URZ ;  /* 0x0000000104047899 */ /* 0x000fe2000800063f */
[----:B------:R-:W0:Y:S11]  /*0240*/  FENCE.VIEW.ASYNC.S ;  /* 0x00000000000073c6 */ /* 0x000e360000000000 */
[----:B0-----:R0:W1:Y:S01]  /*0250*/  SYNCS.EXCH.64 URZ, [UR8], UR4 ;  /* 0x00000004083f75b2 */ /* 0x0010620008000100 */
[----:B------:R0:W2:Y:S01]  /*0260*/  SYNCS.EXCH.64 URZ, [UR8+0x90], UR6 ;  /* 0x00009006083f75b2 */ /* 0x0000a20008000100 */
[----:B------:R0:W3:Y:S01]  /*0270*/  SYNCS.EXCH.64 URZ, [UR8+0x8], UR4 ;  /* 0x00000804083f75b2 */ /* 0x0000e20008000100 */
[----:B------:R0:W4:Y:S01]  /*0280*/  SYNCS.EXCH.64 URZ, [UR8+0x98], UR6 ;  /* 0x00009806083f75b2 */ /* 0x0001220008000100 */
[----:B------:R0:W0:Y:S01]  /*0290*/  SYNCS.EXCH.64 URZ, [UR8+0x10], UR4 ;  /* 0x00001004083f75b2 */ /* 0x0000220008000100 */
        /* <DEDUP_REMOVED lines=31> */
[----:B-1234-:R-:W-:Y:S01]  /*0490*/  NOP ;  /* 0x0000000000007918 */ /* 0x01efe20000000000 */
.L_x_3:
[----:B0-----:R-:W-:Y:S05]  /*04a0*/  BSYNC B0 ;  /* 0x0000000000007941 */ /* 0x001fea0003800000 */
.L_x_2:
[----:B------:R-:W-:Y:S01]  /*04b0*/  SHF.R.S32.HI R5, RZ, 0x1f, R0 ;  /* 0x0000001fff057819 */ /* 0x000fe20000011400 */
[----:B------:R-:W0:Y:S01]  /*04c0*/  SHFL.IDX PT, R2, R2, RZ, 0x1f ;  /* 0x00001fff02027589 */ /* 0x000e2200000e0000 */
[----:B------:R-:W1:Y:S01]  /*04d0*/  S2UR UR8, SR_CTAID.X ;  /* 0x00000000000879c3 */ /* 0x000e620000002500 */
[----:B------:R-:W-:Y:S02]  /*04e0*/  ELECT P0, URZ, PT ;  /* 0x00000000003f782f */ /* 0x000fe40003800000 */
[----:B------:R-:W-:Y:S01]  /*04f0*/  LEA.HI R5, R5, R0, RZ, 0x7 ;  /* 0x0000000005057211 */ /* 0x000fe200078f38ff */
[----:B------:R-:W2:Y:S01]  /*0500*/  S2R R8, SR_CTAID.Y ;  /* 0x0000000000087919 */ /* 0x000ea20000002600 */
[----:B------:R-:W-:Y:S01]  /*0510*/  ULDC UR4, c[0x0][0x150] ;  /* 0x0000540000047ab9 */ /* 0x000fe20000000800 */
[----:B------:R-:W-:Y:S01]  /*0520*/  VIADD R16, R4, 0xffffffff ;  /* 0xffffffff04107836 */ /* 0x000fe20000000000 */
[----:B------:R-:W-:Y:S01]  /*0530*/  LOP3.LUT R5, R5, 0xffffff80, RZ, 0xc0, !PT ;  /* 0xffffff8005057812 */ /* 0x000fe200078ec0ff */
[----:B------:R-:W-:Y:S01]  /*0540*/  NOP ;  /* 0x0000000000007918 */ /* 0x000fe20000000000 */
[----:B------:R-:W3:Y:S01]  /*0550*/  LDC R12, c[0x0][0x144] ;  /* 0x00005100ff0c7b82 */ /* 0x000ee20000000800 */
[----:B------:R-:W-:Y:S01]  /*0560*/  NOP ;  /* 0x0000000000007918 */ /* 0x000fe20000000000 */
[----:B------:R-:W-:Y:S01]  /*0570*/  ISETP.GE.U32.AND P6, PT, R16, 0x2, PT ;  /* 0x000000021000780c */ /* 0x000fe20003fc6070 */
[----:B------:R-:W-:Y:S01]  /*0580*/  IMAD.IADD R5, R0, 0x1, -R5 ;  /* 0x0000000100057824 */ /* 0x000fe200078e0a05 */
[----:B------:R-:W-:-:S04]  /*0590*/  ISETP.NE.AND P3, PT, R4, RZ, PT ;  /* 0x000000ff0400720c */ /* 0x000fc80003f65270 */
[----:B------:R-:W-:Y:S01]  /*05a0*/  SHF.R.S32.HI R6, RZ, 0x1f, R5 ;  /* 0x0000001fff067819 */ /* 0x000fe20000011405 */
[----:B------:R-:W4:Y:S03]  /*05b0*/  LDC R13, c[0x0][0x140] ;  /* 0x00005000ff0d7b82 */ /* 0x000f260000000800 */
[----:B------:R-:W-:Y:S02]  /*05c0*/  LEA.HI R6, R6, R5, RZ, 0x3 ;  /* 0x0000000506067211 */ /* 0x000fe400078f18ff */
[----:B0-----:R-:W-:Y:S02]  /*05d0*/  ISETP.NE.OR P0, PT, R2, RZ, !P0 ;  /* 0x000000ff0200720c */ /* 0x001fe40004705670 */
[--C-:B------:R-:W-:Y:S02]  /*05e0*/  SHF.R.S32.HI R2, RZ, 0x3, R6.reuse ;  /* 0x00000003ff027819 */ /* 0x100fe40000011406 */
[----:B------:R-:W-:-:S02]  /*05f0*/  SHF.R.S32.HI R11, RZ, 0x1f, R6 ;  /* 0x0000001fff0b7819 */ /* 0x000fc40000011406 */
[----:B------:R-:W-:Y:S02]  /*0600*/  SHF.R.S32.HI R6, RZ, 0x1f, R3 ;  /* 0x0000001fff067819 */ /* 0x000fe40000011403 */
[----:B-1----:R-:W-:Y:S02]  /*0610*/  I2FP.F32.U32 R10, UR8 ;  /* 0x00000008000a7c45 */ /* 0x002fe40008201000 */
[----:B------:R-:W-:Y:S02]  /*0620*/  LEA.HI R11, R11, R2, RZ, 0x2 ;  /* 0x000000020b0b7211 */ /* 0x000fe400078f10ff */
[----:B------:R-:W-:Y:S01]  /*0630*/  LEA.HI R6, R6, R3, RZ, 0x2 ;  /* 0x0000000306067211 */ /* 0x000fe200078f10ff */
[----:B------:R-:W-:Y:S01]  /*0640*/  FMUL R10, R10, UR4 ;  /* 0x000000040a0a7c20 */ /* 0x000fe20008400000 */
[----:B------:R-:W-:Y:S01]  /*0650*/  LOP3.LUT R11, R11, 0xfffffffc, RZ, 0xc0, !PT ;  /* 0xfffffffc0b0b7812 */ /* 0x000fe200078ec0ff */
[----:B------:R-:W-:Y:S01]  /*0660*/  VOTEU.ALL UP0, P0 ;  /* 0x00000000003f7886 */ /* 0x000fe20000000000 */
[----:B------:R-:W-:Y:S01]  /*0670*/  LOP3.LUT R6, R6, 0x3ffffffc, RZ, 0xc0, !PT ;  /* 0x3ffffffc06067812 */ /* 0x000fe200078ec0ff */
[----:B------:R-:W-:Y:S01]  /*0680*/  ULDC UR4, c[0x0][0x154] ;  /* 0x0000550000047ab9 */ /* 0x000fe20000000800 */
[----:B----4-:R-:W-:Y:S01]  /*0690*/  ISETP.EQ.U32.AND P2, PT, R13, 0x1, PT ;  /* 0x000000010d00780c */ /* 0x010fe20003f42070 */
[----:B------:R-:W-:Y:S01]  /*06a0*/  IMAD.IADD R11, R2, 0x1, -R11 ;  /* 0x00000001020b7824 */ /* 0x000fe200078e0a0b */
[----:B------:R-:W0:Y:S01]  /*06b0*/  F2I.U32.TRUNC.NTZ R10, R10 ;  /* 0x0000000a000a7305 */ /* 0x000e22000020f000 */
[----:B------:R-:W-:Y:S01]  /*06c0*/  IMAD.IADD R6, R3, 0x1, -R6 ;  /* 0x0000000103067824 */ /* 0x000fe200078e0a06 */
[----:B--2---:R-:W-:Y:S01]  /*06d0*/  I2FP.F32.U32 R2, R8 ;  /* 0x0000000800027245 */ /* 0x004fe20000201000 */
[----:B------:R-:W1:Y:S01]  /*06e0*/  @!UP0 S2UR UR7, SR_CgaCtaId ;  /* 0x00000000000789c3 */ /* 0x000e620000008800 */
[----:B------:R-:W-:Y:S01]  /*06f0*/  @!UP0 UMOV UR6, 0x400 ;  /* 0x0000040000068882 */ /* 0x000fe20000000000 */
[----:B------:R-:W-:Y:S01]  /*0700*/  IMAD R6, R6, 0x4, R11 ;  /* 0x0000000406067824 */ /* 0x000fe200078e020b */
[----:B------:R-:W-:-:S04]  /*0710*/  VOTEU.ALL UP1, P0 ;  /* 0x00000000003f7886 */ /* 0x000fc80000020000 */
[----:B------:R-:W-:-:S04]  /*0720*/  SHF.R.S32.HI R3, RZ, 0x1f, R6 ;  /* 0x0000001fff037819 */ /* 0x000fc80000011406 */
[----:B------:R-:W-:Y:S01]  /*0730*/  LEA.HI R3, R3, R6, RZ, 0x2 ;  /* 0x0000000603037211 */ /* 0x000fe200078f10ff */
[----:B0-----:R-:W-:-:S03]  /*0740*/  IMAD.MOV R11, RZ, RZ, -R10 ;  /* 0x000000ffff0b7224 */ /* 0x001fc600078e0a0a */
[----:B------:R-:W-:Y:S01]  /*0750*/  LOP3.LUT R3, R3, 0xfffffffc, RZ, 0xc0, !PT ;  /* 0xfffffffc03037812 */ /* 0x000fe200078ec0ff */
[----:B---3--:R-:W-:Y:S02]  /*0760*/  IMAD R10, R12, R11, UR8 ;  /* 0x000000080c0a7e24 */ /* 0x008fe4000f8e020b */
[----:B------:R-:W-:Y:S01]  /*0770*/  FMUL R12, R2, UR4 ;  /* 0x00000004020c7c20 */ /* 0x000fe20008400000 */
[----:B------:R-:W0:Y:S01]  /*0780*/  LDC R11, c[0x0][0x148] ;  /* 0x00005200ff0b7b82 */ /* 0x000e220000000800 */
[----:B------:R-:W-:Y:S01]  /*0790*/  SHF.R.S32.HI R2, RZ, 0x1f, R7 ;  /* 0x0000001fff027819 */ /* 0x000fe20000011407 */
[----:B------:R-:W-:Y:S01]  /*07a0*/  IMAD.IADD R3, R6, 0x1, -R3 ;  /* 0x0000000106037824 */ /* 0x000fe200078e0a03 */
[----:B------:R-:W-:Y:S02]  /*07b0*/  UMOV UR4, 0x20 ;  /* 0x0000002000047882 */ /* 0x000fe40000000000 */
[----:B------:R-:W2:Y:S01]  /*07c0*/  F2I.U32.TRUNC.NTZ R12, R12 ;  /* 0x0000000c000c7305 */ /* 0x000ea2000020f000 */
[----:B------:R-:W-:Y:S01]  /*07d0*/  LEA.HI R2, R2, R7, RZ, 0x2 ;  /* 0x0000000702027211 */ /* 0x000fe200078f10ff */
[----:B------:R-:W-:-:S04]  /*07e0*/  @!UP0 UIADD3 UR4, -UR4, 0x100000, URZ ;  /* 0x0010000004048890 */ /* 0x000fc8000fffe13f */
[----:B------:R-:W-:Y:S02]  /*07f0*/  @!UP0 USHF.L.U32 UR5, UR4, 0xb, URZ ;  /* 0x0000000b04058899 */ /* 0x000fe4000800063f */
[----:B------:R-:W-:Y:S01]  /*0800*/  @!UP0 USHF.L.U32 UR4, UR4, 0x1, URZ ;  /* 0x0000000104048899 */ /* 0x000fe2000800063f */
[----:B------:R-:W-:Y:S01]  /*0810*/  ISETP.NE.AND P4, PT, R3, R10, PT ;  /* 0x0000000a0300720c */ /* 0x000fe20003f85270 */
[----:B------:R-:W-:Y:S01]  /*0820*/  IMAD.SHL.U32 R3, R6, 0x4, RZ ;  /* 0x0000000406037824 */ /* 0x000fe200078e00ff */
[----:B------:R-:W-:Y:S01]  /*0830*/  LOP3.LUT R2, R2, 0xfffffffc, RZ, 0xc0, !PT ;  /* 0xfffffffc02027812 */ /* 0x000fe200078ec0ff */
[----:B-1----:R-:W-:Y:S01]  /*0840*/  @!UP0 ULEA UR6, UR7, UR6, 0x18 ;  /* 0x0000000607068291 */ /* 0x002fe2000f8ec03f */
[----:B------:R-:W-:Y:S02]  /*0850*/  VOTEU.ALL UP0, P0 ;  /* 0x00000000003f7886 */ /* 0x000fe40000000000 */
[----:B------:R-:W-:Y:S01]  /*0860*/  LOP3.LUT R3, R6, 0xc, R3, 0x78, !PT ;  /* 0x0000000c06037812 */ /* 0x000fe200078e7803 */
[----:B------:R-:W-:Y:S01]  /*0870*/  IMAD.IADD R7, R7, 0x1, -R2 ;  /* 0x0000000107077824 */ /* 0x000fe200078e0a02 */
[----:B------:R-:W-:Y:S01]  /*0880*/  LOP3.LUT P0, RZ, R5, 0x7, RZ, 0xc0, !PT ;  /* 0x0000000705ff7812 */ /* 0x000fe2000780c0ff */
[----:B------:R-:W-:-:S02]  /*0890*/  IMAD.MOV.U32 R6, RZ, RZ, 0x1 ;  /* 0x00000001ff067424 */ /* 0x000fc400078e00ff */
[----:B--2---:R-:W-:Y:S02]  /*08a0*/  IMAD.MOV R20, RZ, RZ, -R12 ;  /* 0x000000ffff147224 */ /* 0x004fe400078e0a0c */
[----:B------:R-:W-:Y:S02]  /*08b0*/  @P4 SHF.R.S32.HI R2, RZ, 0x1f, R3 ;  /* 0x0000001fff024819 */ /* 0x000fe40000011403 */
[----:B------:R-:W-:Y:S01]  /*08c0*/  ISETP.NE.AND P1, PT, R7, 0x3, PT ;  /* 0x000000030700780c */ /* 0x000fe20003f25270 */
[----:B0-----:R-:W-:Y:S01]  /*08d0*/  IMAD R13, R11, R20, R8 ;  /* 0x000000140b0d7224 */ /* 0x001fe200078e0208 */
[----:B------:R-:W-:Y:S01]  /*08e0*/  @P4 LEA.HI R2, R2, R3, RZ, 0x2 ;  /* 0x0000000302024211 */ /* 0x000fe200078f10ff */
[----:B------:R-:W0:Y:S02]  /*08f0*/  FENCE.VIEW.ASYNC.S ;  /* 0x00000000000073c6 */ /* 0x000e240000000000 */
[----:B0-----:R0:W1:Y:S01]  /*0900*/  @!UP0 SYNCS.EXCH.64 URZ, [UR6+0x130], UR4 ;  /* 0x00013004063f85b2 */ /* 0x0010620008000100 */
[----:B------:R-:W-:-:S02]  /*0910*/  ISETP.EQ.OR P1, PT, R7, RZ, !P1 ;  /* 0x000000ff0700720c */ /* 0x000fc40004f22670 */
[----:B------:R-:W-:Y:S02]  /*0920*/  @P4 SHF.R.S32.HI R2, RZ, 0x2, R2 ;  /* 0x00000002ff024819 */ /* 0x000fe40000011402 */
[----:B------:R-:W-:Y:S02]  /*0930*/  ISETP.LT.U32.AND P0, PT, R3, 0x4, !P0 ;  /* 0x000000040300780c */ /* 0x000fe40004701070 */
[----:B------:R-:W-:Y:S02]  /*0940*/  @P4 ISETP.NE.AND P5, PT, R2, R13, PT ;  /* 0x0000000d0200420c */ /* 0x000fe40003fa5270 */
[----:B------:R-:W-:Y:S02]  /*0950*/  ISETP.EQ.AND P1, PT, R4, RZ, P1 ;  /* 0x000000ff0400720c */ /* 0x000fe40000f22270 */
[----:B------:R-:W-:Y:S02]  /*0960*/  SEL R5, RZ, 0x1, !P0 ;  /* 0x00000001ff057807 */ /* 0x000fe40004000000 */
[----:B------:R-:W-:-:S02]  /*0970*/  @P4 SEL R6, RZ, 0x1, P5 ;  /* 0x00000001ff064807 */ /* 0x000fc40002800000 */
[----:B------:R-:W-:Y:S01]  /*0980*/  SEL R2, RZ, 0x1, !P1 ;  /* 0x00000001ff027807 */ /* 0x000fe20004800000 */
[----:B------:R0:W2:Y:S01]  /*0990*/  @!UP1 SYNCS.EXCH.64 URZ, [UR6+0x138], UR4 ;  /* 0x00013804063f95b2 */ /* 0x0000a20008000100 */
[----:B------:R-:W-:Y:S01]  /*09a0*/  LOP3.LUT R6, R6, R5, RZ, 0xc0, !PT ;  /* 0x0000000506067212 */ /* 0x000fe200078ec0ff */
[----:B------:R-:W-:Y:S01]  /*09b0*/  NOP ;  /* 0x0000000000007918 */ /* 0x000fe20000000000 */
[----:B------:R-:W-:Y:S01]  /*09c0*/  SEL R2, R2, 0x2, P6 ;  /* 0x0000000202027807 */ /* 0x000fe20003000000 */
[----:B------:R-:W-:Y:S06]  /*09d0*/  @!P2 BRA `(.L_x_4) ;  /* 0x000000000008a947 */ /* 0x000fec0003800000 */
[----:B-12---:R-:W-:Y:S01]  /*09e0*/  UCGABAR_ARV ;  /* 0x00000000000079c7 */ /* 0x006fe20008000000 */
[----:B------:R-:W-:Y:S05]  /*09f0*/  BRA `(.L_x_5) ;  /* 0x0000000000047947 */ /* 0x000fea0003800000 */
.L_x_4:
[----:B-12---:R-:W-:Y:S01]  /*0a00*/  NOP ;  /* 0x0000000000007918 */ /* 0x006fe20000000000 */
.L_x_5:
[----:B------:R-:W1:Y:S01]  /*0a10*/  LDC R4, c[0x0][0x65c] ;  /* 0x00019700ff047b82 */ /* 0x000e620000000800 */
[----:B------:R-:W-:Y:S01]  /*0a20*/  IMAD.MOV.U32 R5, RZ, RZ, RZ ;  /* 0x000000ffff057224 */ /* 0x000fe200078e00ff */
[----:B-1----:R-:W-:Y:S01]  /*0a30*/  ISETP.NE.AND P4, PT, R4, 0x1, PT ;  /* 0x000000010400780c */ /* 0x002fe20003f85270 */
[----:B------:R-:W-:-:S12]  /*0a40*/  IMAD.U32 R4, RZ, RZ, UR8 ;  /* 0x00000008ff047e24 */ /* 0x000fd8000f8e00ff */
[----:B------:R-:W1:Y:S01]  /*0a50*/  @P4 LDC R15, c[0x0][0x10] ;  /* 0x00000400ff0f4b82 */ /* 0x000e620000000800 */
[----:B------:R-:W-:Y:S02]  /*0a60*/  @P4 IMAD.MOV.U32 R9, RZ, RZ, RZ ;  /* 0x000000ffff094224 */ /* 0x000fe400078e00ff */
[----:B------:R-:W-:-:S05]  /*0a70*/  @P4 IMAD.MOV.U32 R17, RZ, RZ, RZ ;  /* 0x000000ffff114224 */ /* 0x000fca00078e00ff */
[----:B------:R-:W2:Y:S01]  /*0a80*/  @!P4 LDC R13, c[0x0][0xc] ;  /* 0x00000300ff0dcb82 */ /* 0x000ea20000000800 */
[----:B-1----:R-:W-:-:S04]  /*0a90*/  @P4 IMAD.WIDE.U32 R14, R15, UR8, R8 ;  /* 0x000000080f0e4c25 */ /* 0x002fc8000f8e0008 */
[----:B--2---:R-:W-:-:S04]  /*0aa0*/  @!P4 IMAD.WIDE.U32 R12, R8, R13, R4 ;  /* 0x0000000d080cc225 */ /* 0x004fc800078e0004 */
[----:B------:R-:W-:Y:S02]  /*0ab0*/  @P4 IMAD.MOV.U32 R4, RZ, RZ, R14 ;  /* 0x000000ffff044224 */ /* 0x000fe400078e000e */
[----:B------:R-:W-:Y:S02]  /*0ac0*/  @P4 IMAD.IADD R5, R15, 0x1, R17 ;  /* 0x000000010f054824 */ /* 0x000fe400078e0211 */
[----:B------:R-:W-:Y:S02]  /*0ad0*/  @!P4 IMAD.MOV.U32 R4, RZ, RZ, R12 ;  /* 0x000000ffff04c224 */ /* 0x000fe400078e000c */
[----:B------:R-:W-:Y:S01]  /*0ae0*/  @!P4 IMAD.MOV.U32 R5, RZ, RZ, R13 ;  /* 0x000000ffff05c224 */ /* 0x000fe200078e000d */
[----:B------:R-:W-:Y:S06]  /*0af0*/  @!P2 BRA `(.L_x_6) ;  /* 0x00000000000ca947 */ /* 0x000fec0003800000 */
[----:B------:R-:W-:Y:S01]  /*0b00*/  UCGABAR_WAIT ;  /* 0x0000000000007dc7 */ /* 0x000fe20008000000 */
[----:B------:R-:W-:Y:S01]  /*0b10*/  CCTL.IVALL ;  /* 0x00000000ff00798f */ /* 0x000fe20002000000 */
[----:B------:R-:W-:Y:S05]  /*0b20*/  BRA `(.L_x_7) ;  /* 0x0000000000047947 */ /* 0x000fea0003800000 */
.L_x_6:
[----:B------:R-:W-:Y:S06]  /*0b30*/  BAR.SYNC.DEFER_BLOCKING 0x0 ;  /* 0x0000000000007b1d */ /* 0x000fec0000010000 */
.L_x_7:
[----:B------:R-:W-:Y:S05]  /*0b40*/  @!P3 BRA `(.L_x_8) ;  /* 0x0000004800f4b947 */ /* 0x000fea0003800000 */
[----:B------:R-:W-:-:S13]  /*0b50*/  ISETP.GT.U32.AND P0, PT, R16, 0x1, PT ;  /* 0x000000011000780c */ /* 0x000fda0003f04070 */
[----:B0-----:R-:W-:Y:S05]  /*0b60*/  @P0 EXIT ;  /* 0x000000000000094d */ /* 0x001fea0003800000 */
[----:B------:R-:W-:Y:S01]  /*0b70*/  ULDC.64 UR4, c[0x0][0x650] ;  /* 0x0001940000047ab9 */ /* 0x000fe20000000a00 */
[----:B------:R-:W-:Y:S01]  /*0b80*/  PRMT R14, RZ, 0x7610, R14 ;  /* 0x00007610ff0e7816 */ /* 0x000fe2000000000e */
[----:B------:R-:W-:Y:S01]  /*0b90*/  IMAD.MOV.U32 R71, RZ, RZ, -0x1 ;  /* 0xffffffffff477424 */ /* 0x000fe200078e00ff */
[----:B------:R-:W-:Y:S01]  /*0ba0*/  ISETP.GE.U32.AND P0, PT, R4, UR4, PT ;  /* 0x0000000404007c0c */ /* 0x000fe2000bf06070 */
[----:B------:R-:W-:Y:S02]  /*0bb0*/  IMAD.MOV.U32 R15, RZ, RZ, -0x1 ;  /* 0xffffffffff0f7424 */ /* 0x000fe400078e00ff */
[----:B------:R-:W-:Y:S01]  /*0bc0*/  IMAD.MOV.U32 R73, RZ, RZ, -0x1 ;  /* 0xffffffffff497424 */ /* 0x000fe200078e00ff */
[----:B------:R-:W-:-:S13]  /*0bd0*/  ISETP.GE.U32.AND.EX P0, PT, R5, UR5, PT, P0 ;  /* 0x0000000505007c0c */ /* 0x000fda000bf06100 */
[----:B------:R-:W-:Y:S05]  /*0be0*/  @P0 BRA `(.L_x_9) ;  /* 0x0000000400240947 */ /* 0x000fea0003800000 */
[----:B------:R-:W0:Y:S01]  /*0bf0*/  LDC.64 R22, c[0x0][0x628] ;  /* 0x00018a00ff167b82 */ /* 0x000e220000000a00 */
[----:B------:R-:W-:Y:S02]  /*0c00*/  IMAD.MOV.U32 R12, RZ, RZ, R4 ;  /* 0x000000ffff0c7224 */ /* 0x000fe400078e0004 */
[----:B------:R-:W-:-:S05]  /*0c10*/  IMAD.MOV.U32 R13, RZ, RZ, R5 ;  /* 0x000000ffff0d7224 */ /* 0x000fca00078e0005 */
[----:B------:R-:W1:Y:S08]  /*0c20*/  LDC R18, c[0x0][0x630] ;  /* 0x00018c00ff127b82 */ /* 0x000e700000000800 */
[----:B------:R-:W2:Y:S01]  /*0c30*/  LDC.64 R24, c[0x0][0x620] ;  /* 0x00018800ff187b82 */ /* 0x000ea20000000a00 */
[----:B0-----:R-:W-:-:S04]  /*0c40*/  ISETP.NE.U32.AND P0, PT, R22, RZ, PT ;  /* 0x000000ff1600720c */ /* 0x001fc80003f05070 */
[----:B------:R-:W-:-:S13]  /*0c50*/  ISETP.NE.AND.EX P0, PT, R23, RZ, PT, P0 ;  /* 0x000000ff1700720c */ /* 0x000fda0003f05300 */
[----:B-12---:R-:W-:Y:S05]  /*0c60*/  @!P0 BRA `(.L_x_10) ;  /* 0x0000000000288947 */ /* 0x006fea0003800000 */
[----:B------:R-:W0:Y:S02]  /*0c70*/  LDC R7, c[0x0][0x634] ;  /* 0x00018d00ff077b82 */ /* 0x000e240000000800 */
[----:B0-----:R-:W-:-:S05]  /*0c80*/  IADD3 R7, P0, R4, R7, RZ ;  /* 0x0000000704077210 */ /* 0x001fca0007f1e0ff */
[----:B------:R-:W-:-:S04]  /*0c90*/  IMAD.X R19, RZ, RZ, R5, P0 ;  /* 0x000000ffff137224 */ /* 0x000fc800000e0605 */
[----:B------:R-:W-:-:S04]  /*0ca0*/  IMAD.WIDE.U32 R12, R19, R22, RZ ;  /* 0x00000016130c7225 */ /* 0x000fc800078e00ff */
[----:B------:R-:W-:-:S04]  /*0cb0*/  IMAD.WIDE.U32 R14, P0, R7, R23, R12 ;  /* 0x00000017070e7225 */ /* 0x000fc8000780000c */
[----:B------:R-:W-:-:S04]  /*0cc0*/  IMAD.WIDE.U32 R12, R7, R22, RZ ;  /* 0x00000016070c7225 */ /* 0x000fc800078e00ff */
[----:B------:R-:W-:Y:S01]  /*0cd0*/  IMAD.X R17, RZ, RZ, RZ, P0 ;  /* 0x000000ffff117224 */ /* 0x000fe200000e06ff */
[----:B------:R-:W-:Y:S01]  /*0ce0*/  IADD3 RZ, P0, R13, R14, RZ ;  /* 0x0000000e0dff7210 */ /* 0x000fe20007f1e0ff */
[----:B------:R-:W-:-:S04]  /*0cf0*/  IMAD.MOV.U32 R16, RZ, RZ, R15 ;  /* 0x000000ffff107224 */ /* 0x000fc800078e000f */
[----:B------:R-:W-:-:S08]  /*0d00*/  IMAD.WIDE.U32.X R12, R19, R23, R16, P0 ;  /* 0x00000017130c7225 */ /* 0x000fd000000e0410 */
.L_x_10:
[----:B------:R-:W0:Y:S01]  /*0d10*/  LDC.64 R28, c[0x0][0x640] ;  /* 0x00019000ff1c7b82 */ /* 0x000e220000000a00 */
[--C-:B------:R-:W-:Y:S01]  /*0d20*/  SHF.R.U64 R73, R12, R18, R13.reuse ;  /* 0x000000120c497219 */ /* 0x100fe2000000120d */
[----:B------:R-:W-:Y:S01]  /*0d30*/  IMAD R27, R11, R20, R8 ;  /* 0x000000140b1b7224 */ /* 0x000fe200078e0208 */
[----:B------:R-:W-:Y:S01]  /*0d40*/  SHF.R.U32.HI R7, RZ, R18, R13 ;  /* 0x00000012ff077219 */ /* 0x000fe2000001160d */
[----:B------:R-:W-:Y:S01]  /*0d50*/  IMAD.MOV.U32 R23, RZ, RZ, 0x1 ;  /* 0x00000001ff177424 */ /* 0x000fe200078e00ff */
[----:B------:R-:W-:-:S03]  /*0d60*/  IADD3 R9, P0, RZ, -R73, RZ ;  /* 0x80000049ff097210 */ /* 0x000fc60007f1e0ff */
[----:B------:R-:W1:Y:S02]  /*0d70*/  LDC R22, c[0x0][0x618] ;  /* 0x00018600ff167b82 */ /* 0x000e640000000800 */
[----:B------:R-:W-:Y:S02]  /*0d80*/  IMAD.X R7, RZ, RZ, ~R7, P0 ;  /* 0x000000ffff077224 */ /* 0x000fe400000e0e07 */
[----:B------:R-:W-:-:S04]  /*0d90*/  IMAD.WIDE.U32 R12, R9, R24, R4 ;  /* 0x00000018090c7225 */ /* 0x000fc800078e0004 */
[----:B------:R-:W2:Y:S01]  /*0da0*/  LDC R18, c[0x0][0x608] ;  /* 0x00018200ff127b82 */ /* 0x000ea20000000800 */
[----:B------:R-:W-:Y:S02]  /*0db0*/  IMAD R14, R7, R24, RZ ;  /* 0x00000018070e7224 */ /* 0x000fe400078e02ff */
[----:B------:R-:W-:Y:S02]  /*0dc0*/  IMAD.MOV.U32 R7, RZ, RZ, -0x1 ;  /* 0xffffffffff077424 */ /* 0x000fe400078e00ff */
[----:B------:R-:W-:-:S03]  /*0dd0*/  IMAD R9, R9, R25, R14 ;  /* 0x0000001909097224 */ /* 0x000fc600078e020e */
[----:B------:R-:W3:Y:S01]  /*0de0*/  LDC R26, c[0x0][0x658] ;  /* 0x00019600ff1a7b82 */ /* 0x000ee20000000800 */
[----:B------:R-:W-:Y:S01]  /*0df0*/  IMAD.IADD R9, R13, 0x1, R9 ;  /* 0x000000010d097824 */ /* 0x000fe200078e0209 */
[----:B0-----:R-:W-:-:S04]  /*0e00*/  ISETP.NE.U32.AND P0, PT, R28, RZ, PT ;  /* 0x000000ff1c00720c */ /* 0x001fc80003f05070 */
[----:B------:R-:W-:Y:S02]  /*0e10*/  ISETP.NE.AND.EX P0, PT, R29, RZ, PT, P0 ;  /* 0x000000ff1d00720c */ /* 0x000fe40003f05300 */
[----:B------:R-:W0:Y:S01]  /*0e20*/  LDC R24, c[0x0][0x600] ;  /* 0x00018000ff187b82 */ /* 0x000e220000000800 */
[-CC-:B-1----:R-:W-:Y:S02]  /*0e30*/  SHF.R.U64 R16, R12, R22.reuse, R9.reuse ;  /* 0x000000160c107219 */ /* 0x182fe40000001209 */
[----:B------:R-:W-:-:S05]  /*0e40*/  SHF.R.U32.HI R9, RZ, R22, R9 ;  /* 0x00000016ff097219 */ /* 0x000fca0000011609 */
[----:B------:R-:W1:Y:S01]  /*0e50*/  LDC R19, c[0x0][0x648] ;  /* 0x00019200ff137b82 */ /* 0x000e620000000800 */
[-CC-:B--2---:R-:W-:Y:S02]  /*0e60*/  SHF.R.U64 R22, R16, R18.reuse, R9.reuse ;  /* 0x0000001210167219 */ /* 0x184fe40000001209 */
[----:B------:R-:W-:-:S05]  /*0e70*/  SHF.R.U32.HI R9, RZ, R18, R9 ;  /* 0x00000012ff097219 */ /* 0x000fca0000011609 */
[----:B------:R-:W2:Y:S01]  /*0e80*/  LDC R21, c[0x0][0x638] ;  /* 0x00018e00ff157b82 */ /* 0x000ea20000000800 */
[-CC-:B---3--:R-:W-:Y:S02]  /*0e90*/  SHF.R.U64 R18, R22, R26.reuse, R9.reuse ;  /* 0x0000001a16127219 */ /* 0x188fe40000001209 */
[-C--:B------:R-:W-:Y:S02]  /*0ea0*/  SHF.L.U32 R7, R7, R26.reuse, RZ ;  /* 0x0000001a07077219 */ /* 0x080fe400000006ff */
[----:B------:R-:W-:Y:S01]  /*0eb0*/  SHF.R.U32.HI R9, RZ, R26, R9 ;  /* 0x0000001aff097219 */ /* 0x000fe20000011609 */
[----:B------:R-:W-:Y:S01]  /*0ec0*/  IMAD.MOV.U32 R8, RZ, RZ, R18 ;  /* 0x000000ffff087224 */ /* 0x000fe200078e0012 */
[----:B------:R-:W-:Y:S01]  /*0ed0*/  LOP3.LUT R11, RZ, R7, RZ, 0x33, !PT ;  /* 0x00000007ff0b7212 */ /* 0x000fe200078e33ff */
[----:B------:R-:W3:Y:S01]  /*0ee0*/  LDC R25, c[0x0][0x610] ;  /* 0x00018400ff197b82 */ /* 0x000ee20000000800 */
[----:B------:R-:W-:Y:S05]  /*0ef0*/  @!P0 BRA `(.L_x_11) ;  /* 0x0000000000288947 */ /* 0x000fea0003800000 */
[----:B------:R-:W4:Y:S02]  /*0f00*/  LDC R7, c[0x0][0x64c] ;  /* 0x00019300ff077b82 */ /* 0x000f240000000800 */
[----:B----4-:R-:W-:-:S05]  /*0f10*/  IADD3 R7, P0, R18, R7, RZ ;  /* 0x0000000712077210 */ /* 0x010fca0007f1e0ff */
        /* <DEDUP_REMOVED lines=8> */
.L_x_11:
[----:B-1----:R-:W-:Y:S01]  /*0fa0*/  SHF.R.U64 R9, R8, R19, R9 ;  /* 0x0000001308097219 */ /* 0x002fe20000001209 */
[----:B------:R-:W-:Y:S01]  /*0fb0*/  IMAD.MOV.U32 R14, RZ, RZ, 0x1 ;  /* 0x00000001ff0e7424 */ /* 0x000fe200078e00ff */
[----:B------:R-:W-:Y:S01]  /*0fc0*/  LOP3.LUT R8, R22, R11, RZ, 0xc0, !PT ;  /* 0x0000000b16087212 */ /* 0x000fe200078ec0ff */
[----:B0-----:R-:W-:Y:S01]  /*0fd0*/  VIADD R11, R24, 0xffffffff ;  /* 0xffffffff180b7836 */ /* 0x001fe20000000000 */
[----:B------:R-:W-:Y:S01]  /*0fe0*/  SHF.L.U32 R7, R23, R26, RZ ;  /* 0x0000001a17077219 */ /* 0x000fe200000006ff */
[----:B------:R-:W-:Y:S01]  /*0ff0*/  IMAD.MOV R12, RZ, RZ, -R9 ;  /* 0x000000ffff0c7224 */ /* 0x000fe200078e0a09 */
[----:B------:R-:W-:Y:S02]  /*1000*/  SEL R10, R10, R27, !P4 ;  /* 0x0000001b0a0a7207 */ /* 0x000fe40006000000 */
[----:B------:R-:W-:Y:S01]  /*1010*/  LOP3.LUT R11, R16, R11, RZ, 0xc0, !PT ;  /* 0x0000000b100b7212 */ /* 0x000fe200078ec0ff */
[----:B------:R-:W-:Y:S02]  /*1020*/  IMAD R9, R7, R9, R8 ;  /* 0x0000000907097224 */ /* 0x000fe400078e0208 */
[----:B--2---:R-:W-:-:S02]  /*1030*/  IMAD R7, R12, R21, R18 ;  /* 0x000000150c077224 */ /* 0x004fc400078e0212 */
[----:B---3--:R-:W-:Y:S02]  /*1040*/  IMAD R10, R9, R25, R10 ;  /* 0x00000019090a7224 */ /* 0x008fe400078e020a */
[----:B------:R-:W-:-:S05]  /*1050*/  IMAD R7, R7, R24, R11 ;  /* 0x0000001807077224 */ /* 0x000fca00078e020b */
[----:B------:R-:W-:Y:S02]  /*1060*/  SEL R15, R7, R10, !P4 ;  /* 0x0000000a070f7207 */ /* 0x000fe40006000000 */
[----:B------:R-:W-:-:S07]  /*1070*/  SEL R71, R10, R7, !P4 ;  /* 0x000000070a477207 */ /* 0x000fce0006000000 */
.L_x_9:
[----:B------:R-:W-:-:S08]  /*1080*/  NOP ;  /* 0x0000000000007918 */ /* 0x000fd00000000000 */
[----:B------:R-:W0:Y:S02]  /*1090*/  USETMAXREG.TRY_ALLOC.CTAPOOL UP0, 0xe8 ;  /* 0x000000e8000079c8 */ /* 0x000e240008000600 */
[----:B0-----:R-:W-:-:S13]  /*10a0*/  PLOP3.LUT P0, PT, PT, PT, UP0, 0x80, 0x0 ;  /* 0x000000000000781c */ /* 0x001fda0003f0f008 */
[----:B------:R-:W-:Y:S05]  /*10b0*/  @!P0 BRA `(.L_x_9) ;  /* 0xfffffffc00f08947 */ /* 0x000fea000383ffff */
[----:B------:R-:W-:Y:S01]  /*10c0*/  ULDC.64 UR4, c[0x0][0x598] ;  /* 0x0001660000047ab9 */ /* 0x000fe20000000a00 */
[----:B------:R-:W-:Y:S01]  /*10d0*/  ULDC.64 UR16, c[0x0][0x208] ;  /* 0x0000820000107ab9 */ /* 0x000fe20000000a00 */
[----:B------:R-:W-:-:S04]  /*10e0*/  ISETP.NE.U32.AND P0, PT, RZ, UR4, PT ;  /* 0x00000004ff007c0c */ /* 0x000fc8000bf05070 */
[----:B------:R-:W-:-:S13]  /*10f0*/  ISETP.NE.AND.EX P0, PT, RZ, UR5, PT, P0 ;  /* 0x00000005ff007c0c */ /* 0x000fda000bf05300 */
[----:B------:R-:W-:Y:S05]  /*1100*/  @!P0 BRA `(.L_x_12) ;  /* 0x00000000001c8947 */ /* 0x000fea0003800000 */
[----:B------:R-:W0:Y:S02]  /*1110*/  LDC.64 R8, c[0x0][0x598] ;  /* 0x00016600ff087b82 */ /* 0x000e240000000a00 */
[----:B0-----:R-:W2:Y:S02]  /*1120*/  LDG.E.64 R8, desc[UR16][R8.64] ;  /* 0x0000001008087981 */ /* 0x001ea4000c1e1b00 */
[----:B--2---:R-:W-:-:S04]  /*1130*/  ISETP.NE.U32.AND P0, PT, R8, RZ, PT ;  /* 0x000000ff0800720c */ /* 0x004fc80003f05070 */
[----:B------:R-:W-:-:S13]  /*1140*/  ISETP.NE.AND.EX P0, PT, R9, RZ, PT, P0 ;  /* 0x000000ff0900720c */ /* 0x000fda0003f05300 */
[----:B------:R-:W-:Y:S05]  /*1150*/  @!P0 BRA `(.L_x_12) ;  /* 0x0000000000088947 */ /* 0x000fea0003800000 */
[----:B------:R0:W5:Y:S01]  /*1160*/  LD.E R7, desc[UR16][R8.64] ;  /* 0x0000001008077980 */ /* 0x000162000c101900 */
[----:B------:R-:W-:Y:S05]  /*1170*/  BRA `(.L_x_13) ;  /* 0x0000000000207947 */ /* 0x000fea0003800000 */
.L_x_12:
[----:B------:R-:W-:Y:S02]  /*1180*/  ULDC.64 UR4, c[0x0][0x588] ;  /* 0x0001620000047ab9 */ /* 0x000fe40000000a00 */
[----:B------:R-:W-:-:S04]  /*1190*/  ISETP.NE.U32.AND P0, PT, RZ, UR4, PT ;  /* 0x00000004ff007c0c */ /* 0x000fc8000bf05070 */
[----:B------:R-:W-:-:S13]  /*11a0*/  ISETP.NE.AND.EX P0, PT, RZ, UR5, PT, P0 ;  /* 0x00000005ff007c0c */ /* 0x000fda000bf05300 */
[----:B------:R-:W-:Y:S05]  /*11b0*/  @!P0 BRA `(.L_x_14) ;  /* 0x00000000000c8947 */ /* 0x000fea0003800000 */
[----:B------:R-:W0:Y:S02]  /*11c0*/  LDC.64 R8, c[0x0][0x588] ;  /* 0x00016200ff087b82 */ /* 0x000e240000000a00 */
[----:B0-----:R1:W5:Y:S01]  /*11d0*/  LDG.E R7, desc[UR16][R8.64] ;  /* 0x0000001008077981 */ /* 0x001362000c1e1900 */
[----:B------:R-:W-:Y:S05]  /*11e0*/  BRA `(.L_x_13) ;  /* 0x0000000000047947 */ /* 0x000fea0003800000 */
.L_x_14:
[----:B------:R-:W2:Y:S02]  /*11f0*/  LDC R7, c[0x0][0x580] ;  /* 0x00016000ff077b82 */ /* 0x000ea40000000800 */
.L_x_13:
[----:B------:R-:W-:Y:S02]  /*1200*/  ULDC.64 UR4, c[0x0][0x5a0] ;  /* 0x0001680000047ab9 */ /* 0x000fe40000000a00 */
[----:B------:R-:W-:-:S04]  /*1210*/  ISETP.NE.U32.AND P0, PT, RZ, UR4, PT ;  /* 0x00000004ff007c0c */ /* 0x000fc8000bf05070 */
[----:B------:R-:W-:-:S13]  /*1220*/  ISETP.NE.AND.EX P0, PT, RZ, UR5, PT, P0 ;  /* 0x00000005ff007c0c */ /* 0x000fda000bf05300 */
[----:B------:R-:W-:Y:S05]  /*1230*/  @!P0 BRA `(.L_x_15) ;  /* 0x00000000001c8947 */ /* 0x000fea0003800000 */
[----:B01----:R-:W0:Y:S02]  /*1240*/  LDC.64 R8, c[0x0][0x5a0] ;  /* 0x00016800ff087b82 */ /* 0x003e240000000a00 */
[----:B0-----:R-:W3:Y:S02]  /*1250*/  LDG.E.64 R8, desc[UR16][R8.64] ;  /* 0x0000001008087981 */ /* 0x001ee4000c1e1b00 */
[----:B---3--:R-:W-:-:S04]  /*1260*/  ISETP.NE.U32.AND P0, PT, R8, RZ, PT ;  /* 0x000000ff0800720c */ /* 0x008fc80003f05070 */
[----:B------:R-:W-:-:S13]  /*1270*/  ISETP.NE.AND.EX P0, PT, R9, RZ, PT, P0 ;  /* 0x000000ff0900720c */ /* 0x000fda0003f05300 */
[----:B------:R-:W-:Y:S05]  /*1280*/  @!P0 BRA `(.L_x_15) ;  /* 0x0000000000088947 */ /* 0x000fea0003800000 */
[----:B------:R0:W5:Y:S01]  /*1290*/  LD.E R12, desc[UR16][R8.64] ;  /* 0x00000010080c7980 */ /* 0x000162000c101900 */
[----:B------:R-:W-:Y:S05]  /*12a0*/  BRA `(.L_x_16) ;  /* 0x0000000000207947 */ /* 0x000fea0003800000 */
.L_x_15:
[----:B------:R-:W-:Y:S02]  /*12b0*/  ULDC.64 UR4, c[0x0][0x590] ;  /* 0x0001640000047ab9 */ /* 0x000fe40000000a00 */
[----:B------:R-:W-:-:S04]  /*12c0*/  ISETP.NE.U32.AND P0, PT, RZ, UR4, PT ;  /* 0x00000004ff007c0c */ /* 0x000fc8000bf05070 */
[----:B------:R-:W-:-:S13]  /*12d0*/  ISETP.NE.AND.EX P0, PT, RZ, UR5, PT, P0 ;  /* 0x00000005ff007c0c */ /* 0x000fda000bf05300 */
[----:B------:R-:W-:Y:S05]  /*12e0*/  @!P0 BRA `(.L_x_17) ;  /* 0x00000000000c8947 */ /* 0x000fea0003800000 */
[----:B------:R-:W3:Y:S02]  /*12f0*/  LDC.64 R12, c[0x0][0x590] ;  /* 0x00016400ff0c7b82 */ /* 0x000ee40000000a00 */
[----:B---3--:R3:W5:Y:S01]  /*1300*/  LDG.E R12, desc[UR16][R12.64] ;  /* 0x000000100c0c7981 */ /* 0x008762000c1e1900 */
[----:B------:R-:W-:Y:S05]  /*1310*/  BRA `(.L_x_16) ;  /* 0x0000000000047947 */ /* 0x000fea0003800000 */
.L_x_17:
[----:B------:R-:W4:Y:S02]  /*1320*/  LDC R12, c[0x0][0x584] ;  /* 0x00016100ff0c7b82 */ /* 0x000f240000000800 */
.L_x_16:
[----:B------:R-:W-:-:S13]  /*1330*/  LOP3.LUT P0, RZ, R14, 0xff, RZ, 0xc0, !PT ;  /* 0x000000ff0eff7812 */ /* 0x000fda000780c0ff */
[----:B------:R-:W-:Y:S05]  /*1340*/  @!P0 EXIT ;  /* 0x000000000000894d */ /* 0x000fea0003800000 */
[----:B------:R-:W-:Y:S01]  /*1350*/  ULDC UR4, c[0x0][0x28c] ;  /* 0x0000a30000047ab9 */ /* 0x000fe20000000800 */
[----:B------:R-:W-:Y:S01]  /*1360*/  LOP3.LUT R81, R2, 0x1, RZ, 0xfc, !PT ;  /* 0x0000000102517812 */ /* 0x000fe200078efcff */
[----:B------:R-:W-:-:S04]  /*1370*/  UIADD3 UR4, UR4, 0x3f, URZ ;  /* 0x0000003f04047890 */ /* 0x000fc8000fffe03f */
[----:B------:R-:W-:-:S04]  /*1380*/  USHF.R.S32.HI UR5, URZ, 0x1f, UR4 ;  /* 0x0000001f3f057899 */ /* 0x000fc80008011404 */
[----:B------:R-:W-:-:S03]  /*1390*/  ULEA.HI UR5, UR5, UR4, URZ, 0x6 ;  /* 0x0000000405057291 */ /* 0x000fc6000f8f303f */
[----:B------:R-:W-:Y:S01]  /*13a0*/  UMOV UR4, URZ ;  /* 0x0000003f00047c82 */ /* 0x000fe20008000000 */
[----:B------:R-:W-:-:S03]  /*13b0*/  USHF.R.S32.HI UR9, URZ, 0x6, UR5 ;  /* 0x000000063f097899 */ /* 0x000fc60008011405 */
[----:B------:R-:W-:-:S09]  /*13c0*/  UMOV UR5, URZ ;  /* 0x0000003f00057c82 */ /* 0x000fd20008000000 */
.L_x_108:
[----:B01----:R-:W-:Y:S01]  /*13d0*/  LOP3.LUT R8, R0, 0x80, RZ, 0xc0, !PT ;  /* 0x0000008000087812 */ /* 0x003fe200078ec0ff */
[----:B------:R-:W0:Y:S01]  /*13e0*/  S2UR UR13, SR_CgaCtaId ;  /* 0x00000000000d79c3 */ /* 0x000e220000008800 */
[----:B------:R-:W-:Y:S01]  /*13f0*/  UMOV UR12, 0x400 ;  /* 0x00000400000c7882 */ /* 0x000fe20000000000 */
[----:B------:R-:W-:Y:S01]  /*1400*/  UMOV UR6, URZ ;  /* 0x0000003f00067c82 */ /* 0x000fe20008000000 */
[----:B------:R-:W-:Y:S01]  /*1410*/  SHF.R.U32.HI R8, RZ, 0x7, R8 ;  /* 0x00000007ff087819 */ /* 0x000fe20000011608 */
[----:B------:R-:W-:Y:S01]  /*1420*/  UMOV UR7, URZ ;  /* 0x0000003f00077c82 */ /* 0x000fe20008000000 */
[----:B------:R-:W-:Y:S01]  /*1430*/  UMOV UR18, UR5 ;  /* 0x0000000500127c82 */ /* 0x000fe20008000000 */
[----:B------:R-:W-:Y:S01]  /*1440*/  CS2R R16, SRZ ;  /* 0x0000000000107805 */ /* 0x000fe2000001ff00 */
[----:B---3--:R-:W-:Y:S01]  /*1450*/  IMAD.MOV.U32 R13, RZ, RZ, RZ ;  /* 0x000000ffff0d7224 */ /* 0x008fe200078e00ff */
[----:B------:R-:W1:Y:S01]  /*1460*/  LDC R9, c[0x0][0x28c] ;  /* 0x0000a300ff097b82 */ /* 0x000e620000000800 */
[----:B------:R-:W3:Y:S01]  /*1470*/  SHFL.IDX PT, R8, R8, RZ, 0x1f ;  /* 0x00001fff08087589 */ /* 0x000ee200000e0000 */
[----:B------:R-:W-:-:S02]  /*1480*/  CS2R R18, SRZ ;  /* 0x0000000000127805 */ /* 0x000fc4000001ff00 */
[----:B------:R-:W-:Y:S02]  /*1490*/  CS2R R20, SRZ ;  /* 0x0000000000147805 */ /* 0x000fe4000001ff00 */
[----:B------:R-:W-:Y:S02]  /*14a0*/  CS2R R22, SRZ ;  /* 0x0000000000167805 */ /* 0x000fe4000001ff00 */
[----:B------:R-:W-:Y:S02]  /*14b0*/  CS2R R56, SRZ ;  /* 0x0000000000387805 */ /* 0x000fe4000001ff00 */
[----:B------:R-:W-:Y:S02]  /*14c0*/  CS2R R58, SRZ ;  /* 0x00000000003a7805 */ /* 0x000fe4000001ff00 */
[----:B------:R-:W-:Y:S02]  /*14d0*/  CS2R R60, SRZ ;  /* 0x00000000003c7805 */ /* 0x000fe4000001ff00 */
[----:B------:R-:W-:-:S02]  /*14e0*/  CS2R R62, SRZ ;  /* 0x00000000003e7805 */ /* 0x000fc4000001ff00 */
[----:B------:R-:W-:Y:S02]  /*14f0*/  CS2R R64, SRZ ;  /* 0x0000000000407805 */ /* 0x000fe4000001ff00 */
[----:B------:R-:W-:Y:S02]  /*1500*/  CS2R R66, SRZ ;  /* 0x0000000000427805 */ /* 0x000fe4000001ff00 */
[----:B------:R-:W-:Y:S01]  /*1510*/  CS2R R68, SRZ ;  /* 0x0000000000447805 */ /* 0x000fe2000001ff00 */
[----:B------:R-:W-:Y:S01]  /*1520*/  IMAD.MOV.U32 R70, RZ, RZ, RZ ;  /* 0x000000ffff467224 */ /* 0x000fe200078e00ff */
[----:B------:R-:W-:Y:S01]  /*1530*/  CS2R R74, SRZ ;  /* 0x00000000004a7805 */ /* 0x000fe2000001ff00 */
[----:B------:R-:W-:Y:S01]  /*1540*/  IMAD.MOV.U32 R72, RZ, RZ, RZ ;  /* 0x000000ffff487224 */ /* 0x000fe200078e00ff */
[----:B------:R-:W-:Y:S02]  /*1550*/  CS2R R76, SRZ ;  /* 0x00000000004c7805 */ /* 0x000fe4000001ff00 */
[----:B------:R-:W-:Y:S01]  /*1560*/  CS2R R78, SRZ ;  /* 0x00000000004e7805 */ /* 0x000fe2000001ff00 */
[----:B------:R-:W-:Y:S01]  /*1570*/  IMAD.MOV.U32 R80, RZ, RZ, RZ ;  /* 0x000000ffff507224 */ /* 0x000fe200078e00ff */
[----:B----4-:R-:W-:Y:S01]  /*1580*/  CS2R R24, SRZ ;  /* 0x0000000000187805 */ /* 0x010fe2000001ff00 */
[----:B------:R-:W-:Y:S01]  /*1590*/  IMAD.U32 R14, RZ, RZ, UR4 ;  /* 0x00000004ff0e7e24 */ /* 0x000fe2000f8e00ff */
[----:B------:R-:W-:-:S02]  /*15a0*/  CS2R R26, SRZ ;  /* 0x00000000001a7805 */ /* 0x000fc4000001ff00 */
[----:B------:R-:W-:Y:S02]  /*15b0*/  CS2R R28, SRZ ;  /* 0x00000000001c7805 */ /* 0x000fe4000001ff00 */
[----:B------:R-:W-:Y:S02]  /*15c0*/  CS2R R30, SRZ ;  /* 0x00000000001e7805 */ /* 0x000fe4000001ff00 */
[----:B------:R-:W-:Y:S02]  /*15d0*/  CS2R R32, SRZ ;  /* 0x0000000000207805 */ /* 0x000fe4000001ff00 */
[----:B-1----:R-:W-:Y:S02]  /*15e0*/  ISETP.GE.AND P0, PT, R9, 0x1, PT ;  /* 0x000000010900780c */ /* 0x002fe40003f06270 */
[----:B------:R-:W-:Y:S02]  /*15f0*/  CS2R R34, SRZ ;  /* 0x0000000000227805 */ /* 0x000fe4000001ff00 */
[----:B---3--:R-:W-:-:S02]  /*1600*/  R2UR UR8, R8 ;  /* 0x00000000080872ca */ /* 0x008fc400000e0000 */
        /* <DEDUP_REMOVED lines=8> */
[----:B------:R-:W-:Y:S02]  /*1690*/  CS2R R52, SRZ ;  /* 0x0000000000347805 */ /* 0x000fe4000001ff00 */
[----:B------:R-:W-:Y:S01]  /*16a0*/  CS2R R54, SRZ ;  /* 0x0000000000367805 */ /* 0x000fe2000001ff00 */
[----:B------:R-:W-:-:S04]  /*16b0*/  ULEA.HI UR10, UR8, UR8, URZ, 0x1 ;  /* 0x00000008080a7291 */ /* 0x000fc8000f8f083f */
[----:B------:R-:W-:Y:S02]  /*16c0*/  ULOP3.LUT UR11, UR10, 0xffffe, URZ, 0xc0, !UPT ;  /* 0x000ffffe0a0b7892 */ /* 0x000fe4000f8ec03f */
[----:B0-----:R-:W-:Y:S02]  /*16d0*/  ULEA UR10, UR13, UR12, 0x18 ;  /* 0x0000000c0d0a7291 */ /* 0x001fe4000f8ec03f */
[----:B------:R-:W-:-:S03]  /*16e0*/  UIADD3 UR11, UR8, -UR11, URZ ;  /* 0x8000000b080b7290 */ /* 0x000fc6000fffe03f */
[----:B------:R-:W-:Y:S01]  /*16f0*/  UMOV UR8, URZ ;  /* 0x0000003f00087c82 */ /* 0x000fe20008000000 */
[----:B------:R-:W-:-:S04]  /*1700*/  ULEA UR11, UR11, UR10, 0xc ;  /* 0x0000000a0b0b7291 */ /* 0x000fc8000f8e603f */
[----:B------:R-:W-:-:S04]  /*1710*/  UIADD3 UR11, UR11, 0x200, URZ ;  /* 0x000002000b0b7890 */ /* 0x000fc8000fffe03f */
[----:B------:R-:W-:-:S04]  /*1720*/  USHF.R.U32.HI UR11, URZ, 0x4, UR11 ;  /* 0x000000043f0b7899 */ /* 0x000fc8000801160b */
[----:B------:R-:W-:Y:S01]  /*1730*/  ULOP3.LUT UR11, UR11, 0x3fff, URZ, 0xc0, !UPT ;  /* 0x00003fff0b0b7892 */ /* 0x000fe2000f8ec03f */
[----:B------:R-:W-:Y:S11]  /*1740*/  @!P0 BRA `(.L_x_18) ;  /* 0x0000000400748947 */ /* 0x000ff60003800000 */
[----:B------:R-:W-:-:S13]  /*1750*/  ISETP.NE.AND P1, PT, R81, 0x3, PT ;  /* 0x000000035100780c */ /* 0x000fda0003f25270 */
[----:B------:R-:W-:Y:S05]  /*1760*/  @!P1 BRA `(.L_x_19) ;  /* 0x0000000000049947 */ /* 0x000fea0003800000 */
[----:B------:R-:W-:Y:S01]  /*1770*/  BPT.TRAP 0x1 ;  /* 0x000000040000795c */ /* 0x000fe20000300000 */
.L_x_19:
[----:B------:R-:W-:Y:S01]  /*1780*/  ULEA UR6, UR5, UR10, 0x3 ;  /* 0x0000000a05067291 */ /* 0x000fe2000f8e183f */
[----:B------:R-:W-:-:S05]  /*1790*/  IMAD.U32 R8, RZ, RZ, UR4 ;  /* 0x00000004ff087e24 */ /* 0x000fca000f8e00ff */
[----:B------:R-:W-:-:S04]  /*17a0*/  SHF.L.U32 R8, R8, 0x1f, RZ ;  /* 0x0000001f08087819 */ /* 0x000fc800000006ff */
[----:B------:R0:W1:Y:S01]  /*17b0*/  SYNCS.PHASECHK.TRANS64.TRYWAIT P0, [UR6], R8 ;  /* 0x00000008ff0075a7 */ /* 0x0000620008000146 */
[----:B------:R-:W-:Y:S05]  /*17c0*/  @!P1 BRA `(.L_x_20) ;  /* 0x0000000000049947 */ /* 0x000fea0003800000 */
[----:B------:R-:W-:Y:S01]  /*17d0*/  BPT.TRAP 0x1 ;  /* 0x000000040000795c */ /* 0x000fe20000300000 */
.L_x_20:
[----:B-1----:R-:W-:Y:S05]  /*17e0*/  @P0 BRA `(.L_x_21) ;  /* 0x0000000000080947 */ /* 0x002fea0003800000 */
[----:B------:R-:W1:Y:S02]  /*17f0*/  SYNCS.PHASECHK.TRANS64.TRYWAIT P0, [UR6], R8 ;  /* 0x00000008ff0075a7 */ /* 0x000e640008000146 */
[----:B-1----:R-:W-:Y:S05]  /*1800*/  @!P0 BRA `(.L_x_22) ;  /* 0x0000005c00208947 */ /* 0x002fea0003800000 */
.L_x_21:
[----:B------:R-:W-:Y:S01]  /*1810*/  UIADD3 UR6, UR10, 0x24200, URZ ;  /* 0x000242000a067890 */ /* 0x000fe2000fffe03f */
[----:B------:R-:W-:Y:S01]  /*1820*/  WARPGROUP.ARRIVE ;  /* 0x00000000000079c5 */ /* 0x000fe20000000000 */
[----:B------:R-:W-:Y:S01]  /*1830*/  ULOP3.LUT UR12, UR11, 0x10000, URZ, 0xfc, !UPT ;  /* 0x000100000b0c7892 */ /* 0x000fe2000f8efc3f */
[----:B------:R-:W-:Y:S01]  /*1840*/  CS2R R16, SRZ ;  /* 0x0000000000107805 */ /* 0x000fe2000001ff00 */
[----:B------:R-:W-:Y:S01]  /*1850*/  USHF.R.U32.HI UR6, URZ, 0x4, UR6 ;  /* 0x000000043f067899 */ /* 0x000fe20008011606 */
[----:B------:R-:W-:Y:S01]  /*1860*/  IMAD.MOV.U32 R13, RZ, RZ, RZ ;  /* 0x000000ffff0d7224 */ /* 0x000fe200078e00ff */
[----:B------:R-:W-:Y:S01]  /*1870*/  ULEA UR12, UR5, UR12, 0x9 ;  /* 0x0000000c050c7291 */ /* 0x000fe2000f8e483f */
[----:B------:R-:W-:Y:S01]  /*1880*/  CS2R R18, SRZ ;  /* 0x0000000000127805 */ /* 0x000fe2000001ff00 */
[----:B------:R-:W-:Y:S01]  /*1890*/  ULOP3.LUT UR6, UR6, 0x3fff, URZ, 0xc0, !UPT ;  /* 0x00003fff06067892 */ /* 0x000fe2000f8ec03f */
[----:B------:R-:W-:Y:S01]  /*18a0*/  CS2R R20, SRZ ;  /* 0x0000000000147805 */ /* 0x000fe2000001ff00 */
[----:B------:R-:W-:Y:S01]  /*18b0*/  UMOV UR13, 0x80000020 ;  /* 0x80000020000d7882 */ /* 0x000fe20000000000 */
[----:B------:R-:W-:Y:S01]  /*18c0*/  UMOV UR15, 0x80000020 ;  /* 0x80000020000f7882 */ /* 0x000fe20000000000 */
[----:B------:R-:W-:Y:S01]  /*18d0*/  ULOP3.LUT UR6, UR6, 0x10000, URZ, 0xfc, !UPT ;  /* 0x0001000006067892 */ /* 0x000fe2000f8efc3f */
[----:B------:R-:W-:Y:S01]  /*18e0*/  CS2R R22, SRZ ;  /* 0x0000000000167805 */ /* 0x000fe2000001ff00 */
[----:B------:R-:W-:Y:S01]  /*18f0*/  ULDC UR7, c[0x0][0x50c] ;  /* 0x0001430000077ab9 */ /* 0x000fe20000000800 */
[----:B------:R-:W-:Y:S01]  /*1900*/  CS2R R56, SRZ ;  /* 0x0000000000387805 */ /* 0x000fe2000001ff00 */
[----:B------:R-:W-:Y:S01]  /*1910*/  ULEA UR14, UR5, UR6, 0x8 ;  /* 0x00000006050e7291 */ /* 0x000fe2000f8e403f */
[----:B------:R-:W-:Y:S01]  /*1920*/  CS2R R58, SRZ ;  /* 0x00000000003a7805 */ /* 0x000fe2000001ff00 */
[----:B------:R-:W-:Y:S01]  /*1930*/  UISETP.NE.AND UP0, UPT, UR7, 0x2, UPT ;  /* 0x000000020700788c */ /* 0x000fe2000bf05270 */
[----:B------:R-:W-:Y:S01]  /*1940*/  CS2R R60, SRZ ;  /* 0x00000000003c7805 */ /* 0x000fe2000001ff00 */
[----:B------:R-:W-:Y:S01]  /*1950*/  UMOV UR6, 0x2 ;  /* 0x0000000200067882 */ /* 0x000fe20000000000 */
[----:B------:R-:W-:Y:S01]  /*1960*/  CS2R R62, SRZ ;  /* 0x00000000003e7805 */ /* 0x000fe2000001ff00 */
[----:B------:R-:W-:Y:S01]  /*1970*/  USEL UR7, URZ, 0x1, UP0 ;  /* 0x000000013f077887 */ /* 0x000fe20008000000 */
[----:B------:R-:W-:-:S02]  /*1980*/  CS2R R64, SRZ ;  /* 0x0000000000407805 */ /* 0x000fc4000001ff00 */
[----:B------:R-:W-:Y:S01]  /*1990*/  CS2R R66, SRZ ;  /* 0x0000000000427805 */ /* 0x000fe2000001ff00 */
[----:B------:R-:W-:Y:S01]  /*19a0*/  QGMMA.64x64x32.F32.E4M3.E4M3 R24, gdesc[UR12], RZ, !UPT ;  /* 0x00e000000c1879f3 */ /* 0x000fe2000c7008ff */
[----:B------:R-:W-:Y:S01]  /*19b0*/  UIADD3 UR12, UR12, 0x2, URZ ;  /* 0x000000020c0c7890 */ /* 0x000fe2000fffe03f */
[----:B------:R-:W-:Y:S02]  /*19c0*/  CS2R R68, SRZ ;  /* 0x0000000000447805 */ /* 0x000fe4000001ff00 */
[----:B------:R-:W-:Y:S01]  /*19d0*/  ISETP.NE.AND P0, PT, RZ, UR7, PT ;  /* 0x00000007ff007c0c */ /* 0x000fe2000bf05270 */
[----:B------:R-:W-:Y:S01]  /*19e0*/  UIADD3 UR14, UR14, 0x2, URZ ;  /* 0x000000020e0e7890 */ /* 0x000fe2000fffe03f */
[----:B------:R-:W-:Y:S01]  /*19f0*/  IMAD.MOV.U32 R70, RZ, RZ, RZ ;  /* 0x000000ffff467224 */ /* 0x000fe200078e00ff */
[----:B------:R-:W-:Y:S01]  /*1a00*/  UMOV UR13, 0x80000020 ;  /* 0x80000020000d7882 */ /* 0x000fe20000000000 */
[----:B------:R-:W-:Y:S01]  /*1a10*/  UMOV UR15, 0x80000020 ;  /* 0x80000020000f7882 */ /* 0x000fe20000000000 */
[----:B------:R-:W-:Y:S01]  /*1a20*/  IMAD.MOV.U32 R72, RZ, RZ, RZ ;  /* 0x000000ffff487224 */ /* 0x000fe200078e00ff */
[----:B------:R-:W-:-:S02]  /*1a30*/  CS2R R74, SRZ ;  /* 0x00000000004a7805 */ /* 0x000fc4000001ff00 */
[----:B------:R-:W-:Y:S02]  /*1a40*/  CS2R R76, SRZ ;  /* 0x00000000004c7805 */ /* 0x000fe4000001ff00 */
[----:B------:R-:W-:Y:S01]  /*1a50*/  CS2R R78, SRZ ;  /* 0x00000000004e7805 */ /* 0x000fe2000001ff00 */
[----:B------:R-:W-:Y:S01]  /*1a60*/  IMAD.MOV.U32 R80, RZ, RZ, RZ ;  /* 0x000000ffff507224 */ /* 0x000fe200078e00ff */
[----:B------:R-:W-:Y:S01]  /*1a70*/  QGMMA.64x64x32.F32.E4M3.E4M3 R24, gdesc[UR12], R24, gsb0 ;  /* 0x00e000000c1879f3 */ /* 0x000fe20008000818 */
[----:B------:R-:W-:Y:S05]  /*1a80*/  @!P0 BRA `(.L_x_23) ;  /* 0x0000000000888947 */ /* 0x000fea0003800000 */
[----:B------:R-:W-:Y:S02]  /*1a90*/  WARPGROUP.DEPBAR.LE gsb0, 0x0 ;  /* 0x00008000000079c5 */ /* 0x000fe40000010000 */
[----:B------:R-:W-:-:S01]  /*1aa0*/  FADD R79, RZ, R24 ;  /* 0x00000018ff4f7221 */ /* 0x000fc20000000000 */
[----:B------:R-:W-:Y:S01]  /*1ab0*/  FADD R80, RZ, R25 ;  /* 0x00000019ff507221 */ /* 0x000fe20000000000 */
        /* <DEDUP_REMOVED lines=30> */
[----:B------:R-:W-:-:S06]  /*1ca0*/  UMOV UR6, URZ ;  /* 0x0000003f00067c82 */ /* 0x000fcc0008000000 */
.L_x_23:
[----:B------:R-:W-:-:S04]  /*1cb0*/  UIADD3 UR18, UR5, 0x1, URZ ;  /* 0x0000000105127890 */ /* 0x000fc8000fffe03f */
[----:B------:R-:W-:-:S04]  /*1cc0*/  UISETP.NE.AND UP0, UPT, UR18, 0x12, UPT ;  /* 0x000000121200788c */ /* 0x000fc8000bf05270 */
[----:B------:R-:W-:Y:S02]  /*1cd0*/  USEL UR8, URZ, 0x1, UP0 ;  /* 0x000000013f087887 */ /* 0x000fe40008000000 */
[----:B------:R-:W-:Y:S02]  /*1ce0*/  USEL UR18, UR18, URZ, UP0 ;  /* 0x0000003f12127287 */ /* 0x000fe40008000000 */
[----:B------:R-:W-:-:S06]  /*1cf0*/  ULOP3.LUT UR8, UR4, UR8, URZ, 0x3c, !UPT ;  /* 0x0000000804087292 */ /* 0x000fcc000f8e3c3f */
[----:B------:R-:W-:Y:S01]  /*1d00*/  IMAD.U32 R14, RZ, RZ, UR8 ;  /* 0x00000008ff0e7e24 */ /* 0x000fe2000f8e00ff */
[----:B------:R-:W-:-:S06]  /*1d10*/  UMOV UR8, 0x1 ;  /* 0x0000000100087882 */ /* 0x000fcc0000000000 */
.L_x_18:
[----:B------:R-:W-:-:S04]  /*1d20*/  UISETP.LT.AND UP0, UPT, UR9, 0x1, UPT ;  /* 0x000000010900788c */ /* 0x000fc8000bf01270 */
[----:B------:R-:W-:-:S04]  /*1d30*/  USEL UR12, UR9, 0x1, UP0 ;  /* 0x00000001090c7887 */ /* 0x000fc80008000000 */
[----:B------:R-:W-:-:S04]  /*1d40*/  UIADD3 UR12, UR9, -UR12, URZ ;  /* 0x8000000c090c7290 */ /* 0x000fc8000fffe03f */
[----:B------:R-:W-:-:S06]  /*1d50*/  UISETP.GE.AND UP0, UPT, UR12, 0x1, UPT ;  /* 0x000000010c00788c */ /* 0x000fcc000bf06270 */
[----:B------:R-:W-:-:S13]  /*1d60*/  PLOP3.LUT P0, PT, PT, PT, UP0, 0x80, 0x0 ;  /* 0x000000000000781c */ /* 0x000fda0003f0f008 */
[----:B------:R-:W-:Y:S05]  /*1d70*/  @!P0 BRA `(.L_x_24) ;  /* 0x0000000400888947 */ /* 0x000fea0003800000 */
[----:B01----:R-:W-:Y:S01]  /*1d80*/  IMAD.U32 R8, RZ, RZ, UR12 ;  /* 0x0000000cff087e24 */ /* 0x003fe2000f8e00ff */
[----:B------:R-:W-:Y:S01]  /*1d90*/  ULDC UR19, c[0x0][0x50c] ;  /* 0x0001430000137ab9 */ /* 0x000fe20000000800 */
[----:B------:R-:W-:-:S07]  /*1da0*/  IMAD.U32 R9, RZ, RZ, UR5 ;  /* 0x00000005ff097e24 */ /* 0x000fce000f8e00ff */
.L_x_32:
[----:B------:R-:W-:-:S13]  /*1db0*/  ISETP.NE.AND P1, PT, R81, 0x3, PT ;  /* 0x000000035100780c */ /* 0x000fda0003f25270 */
[----:B------:R-:W-:Y:S05]  /*1dc0*/  @!P1 BRA `(.L_x_25) ;  /* 0x0000000000049947 */ /* 0x000fea0003800000 */
[----:B------:R-:W-:Y:S01]  /*1dd0*/  BPT.TRAP 0x1 ;  /* 0x000000040000795c */ /* 0x000fe20000300000 */
.L_x_25:
[----:B------:R-:W0:Y:S01]  /*1de0*/  S2UR UR12, SR_CgaCtaId ;  /* 0x00000000000c79c3 */ /* 0x000e220000008800 */
[----:B------:R-:W-:Y:S01]  /*1df0*/  UMOV UR10, 0x400 ;  /* 0x00000400000a7882 */ /* 0x000fe20000000000 */
[----:B------:R-:W-:Y:S01]  /*1e00*/  SHF.L.U32 R10, R14, 0x1f, RZ ;  /* 0x0000001f0e0a7819 */ /* 0x000fe200000006ff */
[----:B0-----:R-:W-:-:S04]  /*1e10*/  ULEA UR10, UR12, UR10, 0x18 ;  /* 0x0000000a0c0a7291 */ /* 0x001fc8000f8ec03f */
[----:B------:R-:W-:-:S09]  /*1e20*/  ULEA UR12, UR18, UR10, 0x3 ;  /* 0x0000000a120c7291 */ /* 0x000fd2000f8e183f */
[----:B------:R0:W1:Y:S01]  /*1e30*/  SYNCS.PHASECHK.TRANS64.TRYWAIT P0, [UR12], R10 ;  /* 0x0000000aff0075a7 */ /* 0x000062000800014c */
[----:B------:R-:W-:Y:S05]  /*1e40*/  @!P1 BRA `(.L_x_26) ;  /* 0x0000000000049947 */ /* 0x000fea0003800000 */
[----:B------:R-:W-:Y:S01]  /*1e50*/  BPT.TRAP 0x1 ;  /* 0x000000040000795c */ /* 0x000fe20000300000 */
.L_x_26:
[----:B-1----:R-:W-:Y:S05]  /*1e60*/  @P0 BRA `(.L_x_27) ;  /* 0x0000000000080947 */ /* 0x002fea0003800000 */
[----:B------:R-:W1:Y:S02]  /*1e70*/  SYNCS.PHASECHK.TRANS64.TRYWAIT P0, [UR12], R10 ;  /* 0x0000000aff0075a7 */ /* 0x000e64000800014c */
[----:B-1----:R-:W-:Y:S05]  /*1e80*/  @!P0 BRA `(.L_x_28) ;  /* 0x0000005400988947 */ /* 0x002fea0003800000 */
.L_x_27:
[----:B------:R-:W-:Y:S01]  /*1e90*/  UIADD3 UR12, UR10, 0x24200, URZ ;  /* 0x000242000a0c7890 */ /* 0x000fe2000fffe03f */
[----:B------:R-:W-:Y:S01]  /*1ea0*/  WARPGROUP.ARRIVE ;  /* 0x00000000000079c5 */ /* 0x000fe20000000000 */
[----:B------:R-:W-:Y:S02]  /*1eb0*/  UISETP.NE.AND UP0, UPT, UR7, URZ, UPT ;  /* 0x0000003f0700728c */ /* 0x000fe4000bf05270 */
[----:B------:R-:W-:Y:S02]  /*1ec0*/  USHF.R.U32.HI UR12, URZ, 0x4, UR12 ;  /* 0x000000043f0c7899 */ /* 0x000fe4000801160c */
[----:B------:R-:W-:Y:S02]  /*1ed0*/  USEL UR8, UR8, URZ, !UP0 ;  /* 0x0000003f08087287 */ /* 0x000fe4000c000000 */
[----:B------:R-:W-:Y:S02]  /*1ee0*/  ULOP3.LUT UR7, UR12, 0x3fff, URZ, 0xc0, !UPT ;  /* 0x00003fff0c077892 */ /* 0x000fe4000f8ec03f */
[----:B------:R-:W-:-:S02]  /*1ef0*/  ULOP3.LUT UR12, UR11, 0x10000, URZ, 0xfc, !UPT ;  /* 0x000100000b0c7892 */ /* 0x000fc4000f8efc3f */
[----:B------:R-:W-:Y:S02]  /*1f00*/  ULOP3.LUT UR7, UR7, 0x10000, URZ, 0xfc, !UPT ;  /* 0x0001000007077892 */ /* 0x000fe4000f8efc3f */
[----:B------:R-:W-:Y:S02]  /*1f10*/  UISETP.NE.U32.AND UP0, UPT, UR8, URZ, UPT ;  /* 0x0000003f0800728c */ /* 0x000fe4000bf05070 */
[----:B------:R-:W-:Y:S02]  /*1f20*/  ULEA UR12, UR18, UR12, 0x9 ;  /* 0x0000000c120c7291 */ /* 0x000fe4000f8e483f */
[----:B------:R-:W-:Y:S01]  /*1f30*/  ULEA UR14, UR18, UR7, 0x8 ;  /* 0x00000007120e7291 */ /* 0x000fe2000f8e403f */
[----:B------:R-:W-:Y:S01]  /*1f40*/  UMOV UR13, 0x80000020 ;  /* 0x80000020000d7882 */ /* 0x000fe20000000000 */
[----:B------:R-:W-:Y:S01]  /*1f50*/  UMOV UR15, 0x80000020 ;  /* 0x80000020000f7882 */ /* 0x000fe20000000000 */
[----:B------:R-:W-:-:S06]  /*1f60*/  UIADD3 UR6, UR6, 0x2, URZ ;  /* 0x0000000206067890 */ /* 0x000fcc000fffe03f */
[----:B------:R-:W-:Y:S01]  /*1f70*/  QGMMA.64x64x32.F32.E4M3.E4M3 R24, gdesc[UR12], R24, UP0 ;  /* 0x00e000000c1879f3 */ /* 0x000fe2000bf00818 */
[----:B------:R-:W-:Y:S02]  /*1f80*/  UIADD3 UR12, UR12, 0x2, URZ ;  /* 0x000000020c0c7890 */ /* 0x000fe4000fffe03f */
[----:B------:R-:W-:Y:S01]  /*1f90*/  UIADD3 UR14, UR14, 0x2, URZ ;  /* 0x000000020e0e7890 */ /* 0x000fe2000fffe03f */
[----:B------:R-:W-:Y:S01]  /*1fa0*/  UMOV UR13, 0x80000020 ;  /* 0x80000020000d7882 */ /* 0x000fe20000000000 */
[----:B------:R-:W-:Y:S01]  /*1fb0*/  UMOV UR15, 0x80000020 ;  /* 0x80000020000f7882 */ /* 0x000fe20000000000 */
[----:B------:R-:W-:-:S04]  /*1fc0*/  UISETP.NE.AND UP0, UPT, UR6, UR19, UPT ;  /* 0x000000130600728c */ /* 0x000fc8000bf05270 */
[----:B------:R-:W-:-:S06]  /*1fd0*/  USEL UR7, URZ, 0x1, UP0 ;  /* 0x000000013f077887 */ /* 0x000fcc0008000000 */
[----:B------:R-:W-:Y:S01]  /*1fe0*/  ISETP.NE.AND P0, PT, RZ, UR7, PT ;  /* 0x00000007ff007c0c */ /* 0x000fe2000bf05270 */
[----:B------:R-:W-:Y:S03]  /*1ff0*/  QGMMA.64x64x32.F32.E4M3.E4M3 R24, gdesc[UR12], R24, gsb0 ;  /* 0x00e000000c1879f3 */ /* 0x000fe60008000818 */
[----:B------:R-:W-:-:S09]  /*2000*/  WARPGROUP.DEPBAR.LE gsb0, 0x1 ;  /* 0x00008000000079c5 */ /* 0x000fd20000010100 */
[----:B------:R-:W-:Y:S05]  /*2010*/  @!P0 BRA `(.L_x_29) ;  /* 0x0000000000888947 */ /* 0x000fea0003800000 */
[----:B------:R-:W-:Y:S02]  /*2020*/  WARPGROUP.DEPBAR.LE gsb0, 0x0 ;  /* 0x00008000000079c5 */ /* 0x000fe40000010000 */
[----:B------:R-:W-:-:S01]  /*2030*/  FADD R79, R24, R79 ;  /* 0x0000004f184f7221 */ /* 0x000fc20000000000 */
[----:B------:R-:W-:Y:S01]  /*2040*/  FADD R80, R25, R80 ;  /* 0x0000005019507221 */ /* 0x000fe20000000000 */
        /* <DEDUP_REMOVED lines=30> */
[----:B------:R-:W-:-:S06]  /*2230*/  UMOV UR6, URZ ;  /* 0x0000003f00067c82 */ /* 0x000fcc0008000000 */
.L_x_29:
[----:B------:R-:W-:Y:S05]  /*2240*/  @!P1 BRA `(.L_x_30) ;  /* 0x0000000000049947 */ /* 0x000fea0003800000 */
[----:B------:R-:W-:Y:S01]  /*2250*/  BPT.TRAP 0x1 ;  /* 0x000000040000795c */ /* 0x000fe20000300000 */
.L_x_30:
[----:B------:R-:W-:-:S13]  /*2260*/  ISETP.NE.AND P0, PT, R6, RZ, PT ;  /* 0x000000ff0600720c */ /* 0x000fda0003f05270 */
[----:B01----:R-:W-:-:S05]  /*2270*/  @P0 LEA R10, R9, UR10, 0x3 ;  /* 0x0000000a090a0c11 */ /* 0x003fca000f8e18ff */
[----:B------:R-:W-:-:S05]  /*2280*/  @P0 VIADD R10, R10, 0x90 ;  /* 0x000000900a0a0836 */ /* 0x000fca0000000000 */
[----:B------:R-:W-:-:S04]  /*2290*/  @P0 PRMT R10, R3, 0x654, R10 ;  /* 0x00000654030a0816 */ /* 0x000fc8000000000a */
[----:B------:R0:W-:Y:S01]  /*22a0*/  @P0 SYNCS.ARRIVE.TRANS64.RED.A1T0 RZ, [R10+URZ], RZ ;  /* 0x000000ff0aff09a7 */ /* 0x0001e2000810043f */
[----:B------:R-:W-:-:S13]  /*22b0*/  ISETP.GT.U32.AND P0, PT, R2, 0x1, PT ;  /* 0x000000010200780c */ /* 0x000fda0003f04070 */
[----:B0-----:R-:W-:Y:S05]  /*22c0*/  @P0 BRA `(.L_x_31) ;  /* 0x0000000000040947 */ /* 0x001fea0003800000 */
[----:B------:R-:W-:Y:S01]  /*22d0*/  BPT.TRAP 0x1 ;  /* 0x000000040000795c */ /* 0x000fe20000300000 */
.L_x_31:
[----:B------:R-:W-:Y:S01]  /*22e0*/  UIADD3 UR18, UR18, 0x1, URZ ;  /* 0x0000000112127890 */ /* 0x000fe2000fffe03f */
[C---:B------:R-:W-:Y:S01]  /*22f0*/  ISETP.GT.AND P1, PT, R8.reuse, 0x1, PT ;  /* 0x000000010800780c */ /* 0x040fe20003f24270 */
[----:B------:R-:W-:Y:S02]  /*2300*/  VIADD R9, R9, 0x1 ;  /* 0x0000000109097836 */ /* 0x000fe40000000000 */
[----:B------:R-:W-:Y:S01]  /*2310*/  UISETP.NE.AND UP0, UPT, UR18, 0x12, UPT ;  /* 0x000000121200788c */ /* 0x000fe2000bf05270 */
[----:B------:R-:W-:Y:S02]  /*2320*/  VIADD R8, R8, 0xffffffff ;  /* 0xffffffff08087836 */ /* 0x000fe40000000000 */
[C---:B------:R-:W-:Y:S01]  /*2330*/  ISETP.NE.AND P0, PT, R9.reuse, 0x12, PT ;  /* 0x000000120900780c */ /* 0x040fe20003f05270 */
[----:B------:R-:W-:Y:S02]  /*2340*/  USEL UR8, URZ, 0x1, UP0 ;  /* 0x000000013f087887 */ /* 0x000fe40008000000 */
[----:B------:R-:W-:Y:S01]  /*2350*/  USEL UR18, UR18, URZ, UP0 ;  /* 0x0000003f12127287 */ /* 0x000fe20008000000 */
[----:B------:R-:W-:-:S03]  /*2360*/  SEL R9, R9, RZ, P0 ;  /* 0x000000ff09097207 */ /* 0x000fc60000000000 */
[----:B------:R-:W-:Y:S01]  /*2370*/  LOP3.LUT R14, R14, UR8, RZ, 0x3c, !PT ;  /* 0x000000080e0e7c12 */ /* 0x000fe2000f8e3cff */
[----:B------:R-:W-:Y:S01]  /*2380*/  UMOV UR8, 0x1 ;  /* 0x0000000100087882 */ /* 0x000fe20000000000 */
[----:B------:R-:W-:Y:S06]  /*2390*/  @P1 BRA `(.L_x_32) ;  /* 0xfffffff800841947 */ /* 0x000fec000383ffff */
.L_x_24:
[----:B------:R-:W-:Y:S01]  /*23a0*/  UISETP.NE.AND UP0, UPT, UR6, URZ, UPT ;  /* 0x0000003f0600728c */ /* 0x000fe2000bf05270 */
[----:B01----:R-:W0:Y:S03]  /*23b0*/  LDC R8, c[0x0][0x28c] ;  /* 0x0000a300ff087b82 */ /* 0x003e260000000800 */
[----:B------:R-:W-:-:S06]  /*23c0*/  USEL UR6, URZ, 0x1, !UP0 ;  /* 0x000000013f067887 */ /* 0x000fcc000c000000 */
[----:B------:R-:W-:Y:S02]  /*23d0*/  ISETP.NE.AND P0, PT, RZ, UR6, PT ;  /* 0x00000006ff007c0c */ /* 0x000fe4000bf05270 */
[----:B0-----:R-:W-:-:S11]  /*23e0*/  ISETP.GE.AND P1, PT, R8, 0x1, PT ;  /* 0x000000010800780c */ /* 0x001fd60003f26270 */
[----:B------:R-:W-:Y:S05]  /*23f0*/  @!P0 BRA `(.L_x_33) ;  /* 0x0000000000848947 */ /* 0x000fea0003800000 */
[----:B------:R-:W-:Y:S02]  /*2400*/  WARPGROUP.DEPBAR.LE gsb0, 0x0 ;  /* 0x00008000000079c5 */ /* 0x000fe40000010000 */
[----:B------:R-:W-:Y:S01]  /*2410*/  FADD R79, R24, R79 ;  /* 0x0000004f184f7221 */ /* 0x000fe20000000000 */
        /* <DEDUP_REMOVED lines=30> */
[----:B------:R-:W-:-:S07]  /*2600*/  FADD R16, R16, R55 ;  /* 0x0000003710107221 */ /* 0x000fce0000000000 */
.L_x_33:
[----:B------:R-:W-:Y:S02]  /*2610*/  WARPGROUP.DEPBAR.LE gsb0, 0x0 ;  /* 0x00008000000079c5 */ /* 0x000fe40000010000 */
[----:B------:R-:W-:Y:S05]  /*2620*/  @!P1 BRA `(.L_x_34) ;  /* 0x0000000000549947 */ /* 0x000fea0003800000 */
[----:B------:R-:W-:-:S13]  /*2630*/  ISETP.NE.AND P0, PT, R81, 0x3, PT ;  /* 0x000000035100780c */ /* 0x000fda0003f05270 */
[----:B------:R-:W-:Y:S05]  /*2640*/  @!P0 BRA `(.L_x_35) ;  /* 0x0000000000048947 */ /* 0x000fea0003800000 */
[----:B------:R-:W-:Y:S01]  /*2650*/  BPT.TRAP 0x1 ;  /* 0x000000040000795c */ /* 0x000fe20000300000 */
.L_x_35:
[----:B------:R-:W-:Y:S01]  /*2660*/  ISETP.NE.AND P0, PT, R6, RZ, PT ;  /* 0x000000ff0600720c */ /* 0x000fe20003f05270 */
[----:B------:R-:W-:Y:S01]  /*2670*/  BSSY B0, `(.L_x_36) ;  /* 0x000000e000007945 */ /* 0x000fe20003800000 */
[----:B------:R-:W-:-:S11]  /*2680*/  ISETP.GT.U32.AND P1, PT, R2, 0x1, PT ;  /* 0x000000010200780c */ /* 0x000fd60003f24070 */
[----:B------:R-:W-:Y:S05]  /*2690*/  @!P0 BRA `(.L_x_37) ;  /* 0x00000000002c8947 */ /* 0x000fea0003800000 */
[----:B------:R-:W-:-:S04]  /*26a0*/  UISETP.LT.AND UP0, UPT, UR9, 0x1, UPT ;  /* 0x000000010900788c */ /* 0x000fc8000bf01270 */
[----:B------:R-:W-:-:S04]  /*26b0*/  USEL UR8, UR9, 0x1, UP0 ;  /* 0x0000000109087887 */ /* 0x000fc80008000000 */
[----:B------:R-:W-:-:S04]  /*26c0*/  UIADD3 UR8, UR5, UR9, -UR8 ;  /* 0x0000000905087290 */ /* 0x000fc8000fffe808 */
[----:B------:R-:W-:-:S04]  /*26d0*/  UIMAD.WIDE.U32 UR6, UR8, 0x38e38e39, URZ ;  /* 0x38e38e39080678a5 */ /* 0x000fc8000f8e003f */
[----:B------:R-:W-:-:S04]  /*26e0*/  USHF.R.U32.HI UR6, URZ, 0x2, UR7 ;  /* 0x000000023f067899 */ /* 0x000fc80008011607 */
[----:B------:R-:W-:-:S04]  /*26f0*/  UIMAD UR8, UR6, -0x12, UR8 ;  /* 0xffffffee060878a4 */ /* 0x000fc8000f8e0208 */
[----:B------:R-:W-:-:S04]  /*2700*/  ULEA UR8, UR8, UR10, 0x3 ;  /* 0x0000000a08087291 */ /* 0x000fc8000f8e183f */
[----:B------:R-:W-:-:S06]  /*2710*/  UIADD3 UR8, UR8, 0x90, URZ ;  /* 0x0000009008087890 */ /* 0x000fcc000fffe03f */
[----:B------:R-:W-:-:S05]  /*2720*/  IMAD.U32 R8, RZ, RZ, UR8 ;  /* 0x00000008ff087e24 */ /* 0x000fca000f8e00ff */
[----:B------:R-:W-:-:S04]  /*2730*/  PRMT R8, R3, 0x654, R8 ;  /* 0x0000065403087816 */ /* 0x000fc80000000008 */
[----:B------:R0:W-:Y:S03]  /*2740*/  SYNCS.ARRIVE.TRANS64.RED.A1T0 RZ, [R8+URZ], RZ ;  /* 0x000000ff08ff79a7 */ /* 0x0001e6000810043f */
.L_x_37:
[----:B------:R-:W-:Y:S05]  /*2750*/  BSYNC B0 ;  /* 0x0000000000007941 */ /* 0x000fea0003800000 */
.L_x_36:
[----:B------:R-:W-:Y:S05]  /*2760*/  @P1 BRA `(.L_x_34) ;  /* 0x0000000000041947 */ /* 0x000fea0003800000 */
[----:B------:R-:W-:Y:S01]  /*2770*/  BPT.TRAP 0x1 ;  /* 0x000000040000795c */ /* 0x000fe20000300000 */
.L_x_34:
[----:B------:R-:W1:Y:S01]  /*2780*/  LDC R24, c[0x0][0x288] ;  /* 0x0000a200ff187b82 */ /* 0x000e620000000800 */
[C---:B------:R-:W-:Y:S01]  /*2790*/  LOP3.LUT R14, R0.reuse, 0x3, RZ, 0xc0, !PT ;  /* 0x00000003000e7812 */ /* 0x040fe200078ec0ff */
[----:B------:R-:W-:Y:S01]  /*27a0*/  IMAD.SHL.U32 R25, R15, 0x40, RZ ;  /* 0x000000400f197824 */ /* 0x000fe200078e00ff */
[--C-:B0-----:R-:W-:Y:S01]  /*27b0*/  SHF.R.U32.HI R8, RZ, 0x2, R0.reuse ;  /* 0x00000002ff087819 */ /* 0x101fe20000011600 */
[----:B------:R-:W-:Y:S01]  /*27c0*/  UIADD3 UR5, UR9, UR5, URZ ;  /* 0x0000000509057290 */ /* 0x000fe2000fffe03f */
[----:B------:R-:W-:Y:S01]  /*27d0*/  LOP3.LUT R10, R0, 0x60, RZ, 0xc0, !PT ;  /* 0x00000060000a7812 */ /* 0x000fe200078ec0ff */
[----:B------:R-:W-:Y:S01]  /*27e0*/  ULDC UR12, c[0x0][0x284] ;  /* 0x0000a100000c7ab9 */ /* 0x000fe20000000800 */
[----:B------:R-:W-:Y:S01]  /*27f0*/  SHF.R.U32.HI R11, RZ, 0x7, R0 ;  /* 0x00000007ff0b7819 */ /* 0x000fe20000011600 */
[----:B------:R-:W-:Y:S01]  /*2800*/  UISETP.GT.U32.AND UP0, UPT, UR5, 0x11, UPT ;  /* 0x000000110500788c */ /* 0x000fe2000bf04070 */
[----:B------:R-:W-:Y:S01]  /*2810*/  LOP3.LUT R9, R8, 0x7, RZ, 0xc0, !PT ;  /* 0x0000000708097812 */ /* 0x000fe200078ec0ff */
[----:B------:R-:W-:Y:S01]  /*2820*/  UISETP.GE.U32.AND UP1, UPT, UR9, 0x12, UPT ;  /* 0x000000120900788c */ /* 0x000fe2000bf26070 */
[----:B------:R-:W-:Y:S01]  /*2830*/  SHF.R.U32.HI R10, RZ, 0x1, R10 ;  /* 0x00000001ff0a7819 */ /* 0x000fe2000001160a */
[----:B------:R-:W-:Y:S01]  /*2840*/  UISETP.LT.U32.AND UP0, UPT, UR9, 0x12, UP0 ;  /* 0x000000120900788c */ /* 0x000fe20008701070 */
[----:B------:R-:W-:Y:S01]  /*2850*/  LOP3.LUT R8, R11, 0x1, RZ, 0xc0, !PT ;  /* 0x000000010b087812 */ /* 0x000fe200078ec0ff */
[----:B------:R-:W-:Y:S01]  /*2860*/  ULDC.64 UR10, c[0x0][0x5d0] ;  /* 0x00017400000a7ab9 */ /* 0x000fe20000000a00 */
[----:B------:R-:W-:Y:S01]  /*2870*/  IADD3 R27, RZ, -R10, -R9 ;  /* 0x8000000aff1b7210 */ /* 0x000fe20007ffe809 */
[----:B------:R-:W-:Y:S01]  /*2880*/  UIMAD.WIDE.U32 UR6, UR5, 0x38e38e39, URZ ;  /* 0x38e38e39050678a5 */ /* 0x000fe2000f8e003f */
[----:B------:R-:W-:Y:S01]  /*2890*/  SHF.R.S32.HI R32, RZ, 0x1f, R73 ;  /* 0x0000001fff207819 */ /* 0x000fe20000011449 */
[----:B------:R-:W-:Y:S01]  /*28a0*/  USEL UR8, URZ, 0x1, !UP0 ;  /* 0x000000013f087887 */ /* 0x000fe2000c000000 */
[C---:B------:R-:W-:Y:S01]  /*28b0*/  IMAD.SHL.U32 R26, R8.reuse, 0x40, RZ ;  /* 0x00000040081a7824 */ /* 0x040fe200078e00ff */
[----:B------:R-:W-:Y:S01]  /*28c0*/  USHF.R.U32.HI UR6, URZ, 0x2, UR7 ;  /* 0x000000023f067899 */ /* 0x000fe20008011607 */
[----:B------:R-:W-:Y:S01]  /*28d0*/  IMAD R27, R8, -0x40, R27 ;  /* 0xffffffc0081b7824 */ /* 0x000fe200078e021b */
[----:B------:R-:W-:Y:S01]  /*28e0*/  ULOP3.LUT UR4, UR4, UR8, URZ, 0x3c, !UPT ;  /* 0x0000000804047292 */ /* 0x000fe2000f8e3c3f */
[----:B------:R-:W-:Y:S01]  /*28f0*/  IMAD R8, R32, UR10, RZ ;  /* 0x0000000a20087c24 */ /* 0x000fe2000f8e02ff */
[----:B-1----:R-:W-:Y:S01]  /*2900*/  ISETP.GE.AND P0, PT, R25, R24, PT ;  /* 0x000000181900720c */ /* 0x002fe20003f06270 */
[----:B------:R-:W-:Y:S01]  /*2910*/  IMAD R28, R14, -0x2, R24 ;  /* 0xfffffffe0e1c7824 */ /* 0x000fe200078e0218 */
[----:B------:R-:W-:Y:S01]  /*2920*/  LOP3.LUT R11, R26, 0x40, R9, 0xe2, !PT ;  /* 0x000000401a0b7812 */ /* 0x000fe200078ee209 */
[C---:B------:R-:W-:Y:S01]  /*2930*/  IMAD.SHL.U32 R24, R71.reuse, 0x80, RZ ;  /* 0x0000008047187824 */ /* 0x040fe200078e00ff */
[----:B------:R-:W-:Y:S01]  /*2940*/  UIMAD UR5, UR6, -0x12, UR5 ;  /* 0xffffffee060578a4 */ /* 0x000fe2000f8e0205 */
[----:B------:R-:W-:Y:S01]  /*2950*/  IMAD.SHL.U32 R14, R0, 0x2, RZ ;  /* 0x00000002000e7824 */ /* 0x000fe200078e00ff */
[----:B------:R-:W-:Y:S01]  /*2960*/  @UP1 ULOP3.LUT UR4, UR4, 0x1, UR6, 0x78, !UPT ;  /* 0x0000000104041892 */ /* 0x000fe2000f8e7806 */
[----:B------:R-:W-:Y:S01]  /*2970*/  IMAD.WIDE R30, R71, 0x80, RZ ;  /* 0x00000080471e7825 */ /* 0x000fe200078e02ff */
[----:B------:R-:W-:-:S02]  /*2980*/  ISETP.GE.OR P0, PT, R24, UR12, P0 ;  /* 0x0000000c18007c0c */ /* 0x000fc40008706670 */
[----:B------:R-:W-:Y:S01]  /*2990*/  LOP3.LUT R14, R25, 0x6, R14, 0xf8, !PT ;  /* 0x00000006190e7812 */ /* 0x000fe200078ef80e */
[C---:B------:R-:W-:Y:S01]  /*29a0*/  IMAD R29, R73.reuse, UR11, R8 ;  /* 0x0000000b491d7c24 */ /* 0x040fe2000f8e0208 */
[----:B------:R-:W-:Y:S01]  /*29b0*/  IADD3 R27, -R24, UR12, R27 ;  /* 0x0000000c181b7c10 */ /* 0x000fe2000fffe11b */
[----:B------:R-:W-:Y:S01]  /*29c0*/  IMAD.IADD R28, R28, 0x1, -R25 ;  /* 0x000000011c1c7824 */ /* 0x000fe200078e0a19 */
[----:B------:R-:W-:Y:S01]  /*29d0*/  SHF.R.S32.HI R15, RZ, 0x1f, R14 ;  /* 0x0000001fff0f7819 */ /* 0x000fe2000001140e */
[----:B------:R-:W-:Y:S01]  /*29e0*/  IMAD.MOV.U32 R26, RZ, RZ, -0x1 ;  /* 0xffffffffff1a7424 */ /* 0x000fe200078e00ff */
[----:B------:R-:W-:Y:S01]  /*29f0*/  LOP3.LUT R33, R30, R11, R10, 0xfe, !PT ;  /* 0x0000000b1e217212 */ /* 0x000fe200078efe0a */
[----:B------:R-:W-:-:S04]  /*2a00*/  IMAD.WIDE.U32 R8, R73, UR10, R14 ;  /* 0x0000000a49087c25 */ /* 0x000fc8000f8e000e */
[----:B------:R-:W-:Y:S01]  /*2a10*/  IMAD.IADD R9, R9, 0x1, R29 ;  /* 0x0000000109097824 */ /* 0x000fe200078e021d */
[----:B------:R-:W-:Y:S06]  /*2a20*/  @P0 BRA `(.L_x_38) ;  /* 0x0000002400940947 */ /* 0x000fec0003800000 */
[----:B------:R-:W0:Y:S01]  /*2a30*/  LDC.64 R24, c[0x0][0x5c8] ;  /* 0x00017200ff187b82 */ /* 0x000e220000000a00 */
[----:B------:R-:W-:Y:S01]  /*2a40*/  ULDC.64 UR6, c[0x0][0x5c0] ;  /* 0x0001700000067ab9 */ /* 0x000fe20000000a00 */
[----:B------:R-:W-:Y:S01]  /*2a50*/  BSSY B0, `(.L_x_38) ;  /* 0x0000262000007945 */ /* 0x000fe20003800000 */
[-C--:B0-----:R-:W-:Y:S02]  /*2a60*/  IMAD R10, R31, R24.reuse, RZ ;  /* 0x000000181f0a7224 */ /* 0x081fe400078e02ff */
[----:B------:R-:W-:-:S04]  /*2a70*/  IMAD.WIDE.U32 R8, R33, R24, R8 ;  /* 0x0000001821087225 */ /* 0x000fc800078e0008 */
[----:B------:R-:W-:Y:S01]  /*2a80*/  IMAD R11, R33, R25, R10 ;  /* 0x00000019210b7224 */ /* 0x000fe200078e020a */
[----:B------:R-:W-:Y:S02]  /*2a90*/  LEA R10, P0, R24, R8, 0x3 ;  /* 0x00000008180a7211 */ /* 0x000fe400078018ff */
[----:B------:R-:W-:Y:S01]  /*2aa0*/  IADD3 R8, P1, R8, UR6, RZ ;  /* 0x0000000608087c10 */ /* 0x000fe2000ff3e0ff */
[----:B------:R-:W-:Y:S01]  /*2ab0*/  IMAD.IADD R9, R9, 0x1, R11 ;  /* 0x0000000109097824 */ /* 0x000fe200078e020b */
[----:B------:R-:W-:-:S04]  /*2ac0*/  IADD3 R10, P2, R10, UR6, RZ ;  /* 0x000000060a0a7c10 */ /* 0x000fc8000ff5e0ff */
[----:B------:R-:W-:Y:S02]  /*2ad0*/  LEA.HI.X R11, R24, R9, R25, 0x3, P0 ;  /* 0x00000009180b7211 */ /* 0x000fe400000f1c19 */
[----:B----45:R-:W-:Y:S02]  /*2ae0*/  FSETP.NEU.AND P0, PT, R12, RZ, PT ;  /* 0x000000ff0c00720b */ /* 0x030fe40003f0d000 */
[----:B------:R-:W-:Y:S02]  /*2af0*/  IADD3.X R9, R9, UR7, RZ, P1, !PT ;  /* 0x0000000709097c10 */ /* 0x000fe40008ffe4ff */
[----:B------:R-:W-:-:S09]  /*2b00*/  IADD3.X R11, R11, UR7, RZ, P2, !PT ;  /* 0x000000070b0b7c10 */ /* 0x000fd200097fe4ff */
[----:B------:R-:W-:Y:S05]  /*2b10*/  @!P0 BRA `(.L_x_39) ;  /* 0x0000001c00148947 */ /* 0x000fea0003800000 */
[----:B------:R-:W-:Y:S01]  /*2b20*/  ULDC.64 UR6, c[0x0][0x5b8] ;  /* 0x00016e0000067ab9 */ /* 0x000fe20000000a00 */
[----:B------:R-:W-:Y:S01]  /*2b30*/  ISETP.GE.AND P0, PT, R28, 0x1, PT ;  /* 0x000000011c00780c */ /* 0x000fe20003f06270 */
[----:B------:R-:W-:Y:S01]  /*2b40*/  IMAD R32, R32, UR6, RZ ;  /* 0x0000000620207c24 */ /* 0x000fe2000f8e02ff */
[----:B------:R-:W-:Y:S01]  /*2b50*/  ULDC.64 UR10, c[0x0][0x5a8] ;  /* 0x00016a00000a7ab9 */ /* 0x000fe20000000a00 */
[----:B------:R-:W-:Y:S01]  /*2b60*/  IMAD.WIDE.U32 R24, R73, UR6, R14 ;  /* 0x0000000649187c25 */ /* 0x000fe2000f8e000e */
[----:B------:R-:W-:Y:S01]  /*2b70*/  ISETP.LT.OR P3, PT, R27, 0x1, !P0 ;  /* 0x000000011b00780c */ /* 0x000fe20004761670 */
[----:B------:R-:W-:Y:S02]  /*2b80*/  BSSY B1, `(.L_x_40) ;  /* 0x000000c000017945 */ /* 0x000fe40003800000 */
[----:B------:R-:W-:Y:S01]  /*2b90*/  IMAD R73, R73, UR7, R32 ;  /* 0x0000000749497c24 */ /* 0x000fe2000f8e0220 */
[----:B------:R-:W-:Y:S02]  /*2ba0*/  ULDC.64 UR6, c[0x0][0x5b0] ;  /* 0x00016c0000067ab9 */ /* 0x000fe40000000a00 */
[----:B------:R-:W-:-:S02]  /*2bb0*/  IMAD R29, R31, UR6, RZ ;  /* 0x000000061f1d7c24 */ /* 0x000fc4000f8e02ff */
[----:B------:R-:W-:Y:S02]  /*2bc0*/  IMAD.IADD R25, R25, 0x1, R73 ;  /* 0x0000000119197824 */ /* 0x000fe400078e0249 */
[C---:B------:R-:W-:Y:S02]  /*2bd0*/  IMAD R29, R33.reuse, UR7, R29 ;  /* 0x00000007211d7c24 */ /* 0x040fe4000f8e021d */
[----:B------:R-:W-:-:S03]  /*2be0*/  IMAD.WIDE.U32 R14, R33, UR6, R24 ;  /* 0x00000006210e7c25 */ /* 0x000fc6000f8e0018 */
[----:B------:R-:W-:-:S04]  /*2bf0*/  IADD3 R14, P1, R14, UR10, RZ ;  /* 0x0000000a0e0e7c10 */ /* 0x000fc8000ff3e0ff */
[--C-:B------:R-:W-:Y:S02]  /*2c00*/  IADD3.X R15, R15, UR11, R29.reuse, P1, !PT ;  /* 0x0000000b0f0f7c10 */ /* 0x100fe40008ffe41d */
[----:B------:R-:W-:Y:S01]  /*2c10*/  PRMT R29, RZ, 0x7610, R29 ;  /* 0x00007610ff1d7816 */ /* 0x000fe2000000001d */
[----:B------:R-:W-:Y:S06]  /*2c20*/  @P3 BRA `(.L_x_41) ;  /* 0x0000000000043947 */ /* 0x000fec0003800000 */
[----:B------:R0:W5:Y:S02]  /*2c30*/  LDG.E.U8 R29, desc[UR16][R14.64] ;  /* 0x000000100e1d7981 */ /* 0x000164000c1e1100 */
.L_x_41:
[----:B------:R-:W-:Y:S05]  /*2c40*/  BSYNC B1 ;  /* 0x0000000000017941 */ /* 0x000fea0003800000 */
.L_x_40:
[----:B-----5:R-:W-:Y:S01]  /*2c50*/  LOP3.LUT R29, R29, 0xff, RZ, 0xc0, !PT ;  /* 0x000000ff1d1d7812 */ /* 0x020fe200078ec0ff */
[----:B------:R-:W-:Y:S01]  /*2c60*/  BSSY B1, `(.L_x_42) ;  /* 0x000000c000017945 */ /* 0x000fe20003800000 */
[----:B------:R-:W-:Y:S02]  /*2c70*/  ISETP.GE.AND P1, PT, R28, 0x2, PT ;  /* 0x000000021c00780c */ /* 0x000fe40003f26270 */
[----:B------:R-:W-:Y:S02]  /*2c80*/  F2FP.F16.E4M3.UNPACK_B R29, R29 ;  /* 0x0000001dff1d723e */ /* 0x000fe400020006ff */
[----:B------:R-:W-:-:S03]  /*2c90*/  ISETP.LT.OR P2, PT, R27, 0x1, !P1 ;  /* 0x000000011b00780c */ /* 0x000fc60004f41670 */
[----:B------:R-:W-:-:S05]  /*2ca0*/  HADD2.F32 R29, -RZ, R29.H0_H0 ;  /* 0x2000001dff1d7230 */ /* 0x000fca0000004100 */
[----:B------:R-:W-:Y:S01]  /*2cb0*/  FMUL R32, R29, R12 ;  /* 0x0000000c1d207220 */ /* 0x000fe20000400000 */
[----:B------:R-:W-:-:S03]  /*2cc0*/  PRMT R29, RZ, 0x7610, R29 ;  /* 0x00007610ff1d7816 */ /* 0x000fc6000000001d */
[----:B--2---:R-:W-:-:S05]  /*2cd0*/  FFMA R32, R79, R7, R32 ;  /* 0x000000074f207223 */ /* 0x004fca0000000020 */
[----:B------:R-:W-:-:S05]  /*2ce0*/  F2FP.SATFINITE.E4M3.F32.PACK_AB_MERGE_C R35, RZ, R32, RZ ;  /* 0x00000020ff23723e */ /* 0x000fca00048070ff */
[----:B------:R1:W-:Y:S01]  /*2cf0*/  @!P3 STG.E.U8 desc[UR16][R8.64], R35 ;  /* 0x000000230800b986 */ /* 0x0003e2000c101110 */
[----:B------:R-:W-:Y:S05]  /*2d00*/  @P2 BRA `(.L_x_43) ;  /* 0x0000000000042947 */ /* 0x000fea0003800000 */
[----:B------:R2:W5:Y:S02]  /*2d10*/  LDG.E.U8 R29, desc[UR16][R14.64+0x1] ;  /* 0x000001100e1d7981 */ /* 0x000564000c1e1100 */
.L_x_43:
[----:B------:R-:W-:Y:S05]  /*2d20*/  BSYNC B1 ;  /* 0x0000000000017941 */ /* 0x000fea0003800000 */
.L_x_42:
[----:B-----5:R-:W-:Y:S01]  /*2d30*/  LOP3.LUT R29, R29, 0xff, RZ, 0xc0, !PT ;  /* 0x000000ff1d1d7812 */ /* 0x020fe200078ec0ff */
[----:B------:R-:W-:Y:S01]  /*2d40*/  BSSY B1, `(.L_x_44) ;  /* 0x0000012000017945 */ /* 0x000fe20003800000 */
[----:B------:R-:W-:Y:S02]  /*2d50*/  IADD3 R33, P3, R33, 0x8, RZ ;  /* 0x0000000821217810 */ /* 0x000fe40007f7e0ff */
[----:B------:R-:W-:Y:S02]  /*2d60*/  F2FP.F16.E4M3.UNPACK_B R29, R29 ;  /* 0x0000001dff1d723e */ /* 0x000fe400020006ff */
[----:B------:R-:W-:Y:S01]  /*2d70*/  ISETP.LT.OR P0, PT, R27, 0x9, !P0 ;  /* 0x000000091b00780c */ /* 0x000fe20004701670 */
[----:B------:R-:W-:Y:S02]  /*2d80*/  IMAD.X R30, RZ, RZ, R31, P3 ;  /* 0x000000ffff1e7224 */ /* 0x000fe400018e061f */
[----:B------:R-:W-:Y:S02]  /*2d90*/  HADD2.F32 R29, -RZ, R29.H0_H0 ;  /* 0x2000001dff1d7230 */ /* 0x000fe40000004100 */
[----:B------:R-:W-:-:S02]  /*2da0*/  IMAD R30, R30, UR6, RZ ;  /* 0x000000061e1e7c24 */ /* 0x000fc4000f8e02ff */
[----:B------:R-:W-:-:S04]  /*2db0*/  IMAD.WIDE.U32 R24, R33, UR6, R24 ;  /* 0x0000000621187c25 */ /* 0x000fc8000f8e0018 */
[----:B------:R-:W-:Y:S01]  /*2dc0*/  FMUL R29, R29, R12 ;  /* 0x0000000c1d1d7220 */ /* 0x000fe20000400000 */
[----:B------:R-:W-:-:S03]  /*2dd0*/  IMAD R33, R33, UR7, R30 ;  /* 0x0000000721217c24 */ /* 0x000fc6000f8e021e */
[----:B------:R-:W-:Y:S01]  /*2de0*/  FFMA R29, R80, R7, R29 ;  /* 0x00000007501d7223 */ /* 0x000fe2000000001d */
[----:B------:R-:W-:-:S04]  /*2df0*/  IADD3 R24, P3, R24, UR10, RZ ;  /* 0x0000000a18187c10 */ /* 0x000fc8000ff7e0ff */
[----:B------:R-:W-:Y:S02]  /*2e00*/  F2FP.SATFINITE.E4M3.F32.PACK_AB_MERGE_C R31, RZ, R29, RZ ;  /* 0x0000001dff1f723e */ /* 0x000fe400048070ff */
[----:B------:R-:W-:Y:S02]  /*2e10*/  IADD3.X R25, R25, UR11, R33, P3, !PT ;  /* 0x0000000b19197c10 */ /* 0x000fe40009ffe421 */
[----:B------:R-:W-:Y:S01]  /*2e20*/  PRMT R29, RZ, 0x7610, R29 ;  /* 0x00007610ff1d7816 */ /* 0x000fe2000000001d */
[----:B------:R3:W-:Y:S01]  /*2e30*/  @!P2 STG.E.U8 desc[UR16][R8.64+0x1], R31 ;  /* 0x0000011f0800a986 */ /* 0x0007e2000c101110 */
[----:B------:R-:W-:Y:S05]  /*2e40*/  @P0 BRA `(.L_x_45) ;  /* 0x0000000000040947 */ /* 0x000fea0003800000 */
[----:B------:R4:W5:Y:S02]  /*2e50*/  LDG.E.U8 R29, desc[UR16][R24.64] ;  /* 0x00000010181d7981 */ /* 0x000964000c1e1100 */
.L_x_45:
[----:B------:R-:W-:Y:S05]  /*2e60*/  BSYNC B1 ;  /* 0x0000000000017941 */ /* 0x000fea0003800000 */
.L_x_44:
[----:B-----5:R-:W-:Y:S01]  /*2e70*/  LOP3.LUT R29, R29, 0xff, RZ, 0xc0, !PT ;  /* 0x000000ff1d1d7812 */ /* 0x020fe200078ec0ff */
[----:B------:R-:W-:Y:S01]  /*2e80*/  BSSY B1, `(.L_x_46) ;  /* 0x000000b000017945 */ /* 0x000fe20003800000 */
[----:B------:R-:W-:Y:S02]  /*2e90*/  ISETP.LT.OR P1, PT, R27, 0x9, !P1 ;  /* 0x000000091b00780c */ /* 0x000fe40004f21670 */
[----:B------:R-:W-:-:S05]  /*2ea0*/  F2FP.F16.E4M3.UNPACK_B R29, R29 ;  /* 0x0000001dff1d723e */ /* 0x000fca00020006ff */
[----:B------:R-:W-:-:S05]  /*2eb0*/  HADD2.F32 R29, -RZ, R29.H0_H0 ;  /* 0x2000001dff1d7230 */ /* 0x000fca0000004100 */
[----:B------:R-:W-:Y:S01]  /*2ec0*/  FMUL R30, R29, R12 ;  /* 0x0000000c1d1e7220 */ /* 0x000fe20000400000 */
[----:B------:R-:W-:-:S03]  /*2ed0*/  PRMT R29, RZ, 0x7610, R29 ;  /* 0x00007610ff1d7816 */ /* 0x000fc6000000001d */
[----:B------:R-:W-:-:S05]  /*2ee0*/  FFMA R30, R77, R7, R30 ;  /* 0x000000074d1e7223 */ /* 0x000fca000000001e */
[----:B---3--:R-:W-:-:S05]  /*2ef0*/  F2FP.SATFINITE.E4M3.F32.PACK_AB_MERGE_C R31, RZ, R30, RZ ;  /* 0x0000001eff1f723e */ /* 0x008fca00048070ff */
[----:B------:R3:W-:Y:S01]  /*2f00*/  @!P0 STG.E.U8 desc[UR16][R10.64], R31 ;  /* 0x0000001f0a008986 */ /* 0x0007e2000c101110 */
[----:B------:R-:W-:Y:S05]  /*2f10*/  @P1 BRA `(.L_x_47) ;  /* 0x0000000000041947 */ /* 0x000fea0003800000 */
[----:B------:R0:W5:Y:S02]  /*2f20*/  LDG.E.U8 R29, desc[UR16][R24.64+0x1] ;  /* 0x00000110181d7981 */ /* 0x000164000c1e1100 */
.L_x_47:
[----:B------:R-:W-:Y:S05]  /*2f30*/  BSYNC B1 ;  /* 0x0000000000017941 */ /* 0x000fea0003800000 */
.L_x_46:
[----:B-----5:R-:W-:Y:S01]  /*2f40*/  LOP3.LUT R29, R29, 0xff, RZ, 0xc0, !PT ;  /* 0x000000ff1d1d7812 */ /* 0x020fe200078ec0ff */
[----:B------:R-:W-:Y:S01]  /*2f50*/  BSSY B1, `(.L_x_48) ;  /* 0x000000c000017945 */ /* 0x000fe20003800000 */
[----:B------:R-:W-:Y:S02]  /*2f60*/  ISETP.GE.AND P0, PT, R28, 0x9, PT ;  /* 0x000000091c00780c */ /* 0x000fe40003f06270 */
[----:B------:R-:W-:Y:S02]  /*2f70*/  F2FP.F16.E4M3.UNPACK_B R29, R29 ;  /* 0x0000001dff1d723e */ /* 0x000fe400020006ff */
[----:B------:R-:W-:-:S03]  /*2f80*/  ISETP.LT.OR P2, PT, R27, 0x1, !P0 ;  /* 0x000000011b00780c */ /* 0x000fc60004741670 */
[----:B------:R-:W-:-:S05]  /*2f90*/  HADD2.F32 R29, -RZ, R29.H0_H0 ;  /* 0x2000001dff1d7230 */ /* 0x000fca0000004100 */
[----:B------:R-:W-:-:S04]  /*2fa0*/  FMUL R29, R29, R12 ;  /* 0x0000000c1d1d7220 */ /* 0x000fc80000400000 */
[----:B------:R-:W-:-:S05]  /*2fb0*/  FFMA R29, R78, R7, R29 ;  /* 0x000000074e1d7223 */ /* 0x000fca000000001d */
[----:B---3--:R-:W-:Y:S02]  /*2fc0*/  F2FP.SATFINITE.E4M3.F32.PACK_AB_MERGE_C R31, RZ, R29, RZ ;  /* 0x0000001dff1f723e */ /* 0x008fe400048070ff */
[----:B------:R-:W-:-:S03]  /*2fd0*/  PRMT R29, RZ, 0x7610, R29 ;  /* 0x00007610ff1d7816 */ /* 0x000fc6000000001d */
[----:B------:R3:W-:Y:S01]  /*2fe0*/  @!P1 STG.E.U8 desc[UR16][R10.64+0x1], R31 ;  /* 0x0000011f0a009986 */ /* 0x0007e2000c101110 */
[----:B------:R-:W-:Y:S05]  /*2ff0*/  @P2 BRA `(.L_x_49) ;  /* 0x0000000000042947 */ /* 0x000fea0003800000 */
[----:B------:R0:W5:Y:S02]  /*3000*/  LDG.E.U8 R29, desc[UR16][R14.64+0x8] ;  /* 0x000008100e1d7981 */ /* 0x000164000c1e1100 */
.L_x_49:
[----:B------:R-:W-:Y:S05]  /*3010*/  BSYNC B1 ;  /* 0x0000000000017941 */ /* 0x000fea0003800000 */
.L_x_48:
        /* <DEDUP_REMOVED lines=13> */
.L_x_51:
[----:B------:R-:W-:Y:S05]  /*30f0*/  BSYNC B1 ;  /* 0x0000000000017941 */ /* 0x000fea0003800000 */
.L_x_50:
[----:B-----5:R-:W-:Y:S01]  /*3100*/  LOP3.LUT R29, R29, 0xff, RZ, 0xc0, !PT ;  /* 0x000000ff1d1d7812 */ /* 0x020fe200078ec0ff */
[----:B------:R-:W-:Y:S01]  /*3110*/  BSSY B1, `(.L_x_52) ;  /* 0x000000b000017945 */ /* 0x000fe20003800000 */
[----:B------:R-:W-:Y:S02]  /*3120*/  ISETP.LT.OR P0, PT, R27, 0x9, !P0 ;  /* 0x000000091b00780c */ /* 0x000fe40004701670 */
[----:B------:R-:W-:-:S05]  /*3130*/  F2FP.F16.E4M3.UNPACK_B R29, R29 ;  /* 0x0000001dff1d723e */ /* 0x000fca00020006ff */
        /* <DEDUP_REMOVED lines=8> */
.L_x_53:
[----:B------:R-:W-:Y:S05]  /*31c0*/  BSYNC B1 ;  /* 0x0000000000017941 */ /* 0x000fea0003800000 */
.L_x_52:
        /* <DEDUP_REMOVED lines=12> */
.L_x_55:
[----:B------:R-:W-:Y:S05]  /*3290*/  BSYNC B1 ;  /* 0x0000000000017941 */ /* 0x000fea0003800000 */
.L_x_54:
        /* <DEDUP_REMOVED lines=13> */
.L_x_57:
[----:B------:R-:W-:Y:S05]  /*3370*/  BSYNC B1 ;  /* 0x0000000000017941 */ /* 0x000fea0003800000 */
.L_x_56:
        /* <DEDUP_REMOVED lines=13> */
.L_x_59:
[----:B------:R-:W-:Y:S05]  /*3450*/  BSYNC B1 ;  /* 0x0000000000017941 */ /* 0x000fea0003800000 */
.L_x_58:
        /* <DEDUP_REMOVED lines=12> */
.L_x_61:
[----:B------:R-:W-:Y:S05]  /*3520*/  BSYNC B1 ;  /* 0x0000000000017941 */ /* 0x000fea0003800000 */
.L_x_60:
        /* <DEDUP_REMOVED lines=12> */
.L_x_63:
[----:B------:R-:W-:Y:S05]  /*35f0*/  BSYNC B1 ;  /* 0x0000000000017941 */ /* 0x000fea0003800000 */
.L_x_62:
        /* <DEDUP_REMOVED lines=13> */
.L_x_65:
[----:B------:R-:W-:Y:S05]  /*36d0*/  BSYNC B1 ;  /* 0x0000000000017941 */ /* 0x000fea0003800000 */
.L_x_64:
        /* <DEDUP_REMOVED lines=13> */
.L_x_67:
[----:B------:R-:W-:Y:S05]  /*37b0*/  BSYNC B1 ;  /* 0x0000000000017941 */ /* 0x000fea0003800000 */
.L_x_66:
        /* <DEDUP_REMOVED lines=12> */
.L_x_69:
[----:B------:R-:W-:Y:S05]  /*3880*/  BSYNC B1 ;  /* 0x0000000000017941 */ /* 0x000fea0003800000 */
.L_x_68:
        /* <DEDUP_REMOVED lines=12> */
.L_x_71:
[----:B------:R-:W-:Y:S05]  /*3950*/  BSYNC B1 ;  /* 0x0000000000017941 */ /* 0x000fea0003800000 */
.L_x_70:
        /* <DEDUP_REMOVED lines=13> */
.L_x_73:
[----:B------:R-:W-:Y:S05]  /*3a30*/  BSYNC B1 ;  /* 0x0000000000017941 */ /* 0x000fea0003800000 */
.L_x_72:
        /* <DEDUP_REMOVED lines=13> */
.L_x_75:
[----:B------:R-:W-:Y:S05]  /*3b10*/  BSYNC B1 ;  /* 0x0000000000017941 */ /* 0x000fea0003800000 */
.L_x_74:
        /* <DEDUP_REMOVED lines=12> */
.L_x_77:
[----:B------:R-:W-:Y:S05]  /*3be0*/  BSYNC B1 ;  /* 0x0000000000017941 */ /* 0x000fea0003800000 */
.L_x_76:
        /* <DEDUP_REMOVED lines=12> */
.L_x_79:
[----:B------:R-:W-:Y:S05]  /*3cb0*/  BSYNC B1 ;  /* 0x0000000000017941 */ /* 0x000fea0003800000 */
.L_x_78:
        /* <DEDUP_REMOVED lines=13> */
.L_x_81:
[----:B------:R-:W-:Y:S05]  /*3d90*/  BSYNC B1 ;  /* 0x0000000000017941 */ /* 0x000fea0003800000 */
.L_x_80:
        /* <DEDUP_REMOVED lines=13> */
.L_x_83:
[----:B------:R-:W-:Y:S05]  /*3e70*/  BSYNC B1 ;  /* 0x0000000000017941 */ /* 0x000fea0003800000 */
.L_x_82:
        /* <DEDUP_REMOVED lines=12> */
.L_x_85:
[----:B------:R-:W-:Y:S05]  /*3f40*/  BSYNC B1 ;  /* 0x0000000000017941 */ /* 0x000fea0003800000 */
.L_x_84:
[----:B-----5:R-:W-:Y:S01]  /*3f50*/  LOP3.LUT R29, R29, 0xff, RZ, 0xc0, !PT ;  /* 0x000000ff1d1d7812 */ /* 0x020fe200078ec0ff */
[----:B------:R-:W-:Y:S01]  /*3f60*/  BSSY B1, `(.L_x_86) ;  /* 0x000000b000017945 */ /* 0x000fe20003800000 */
[----:B------:R-:W-:Y:S02]  /*3f70*/  ISETP.LT.OR P1, PT, R27, 0x9, !P1 ;  /* 0x000000091b00780c */ /* 0x000fe40004f21670 */
[----:B------:R-:W-:-:S05]  /*3f80*/  F2FP.F16.E4M3.UNPACK_B R29, R29 ;  /* 0x0000001dff1d723e */ /* 0x000fca00020006ff */
[----:B------:R-:W-:-:S05]  /*3f90*/  HADD2.F32 R29, -RZ, R29.H0_H0 ;  /* 0x2000001dff1d7230 */ /* 0x000fca0000004100 */
[----:B------:R-:W-:-:S04]  /*3fa0*/  FMUL R30, R29, R12 ;  /* 0x0000000c1d1e7220 */ /* 0x000fc80000400000 */
[----:B------:R-:W-:Y:S01]  /*3fb0*/  FFMA R30, R23, R7, R30 ;  /* 0x00000007171e7223 */ /* 0x000fe2000000001e */
[----:B------:R-:W-:-:S04]  /*3fc0*/  PRMT R23, RZ, 0x7610, R23 ;  /* 0x00007610ff177816 */ /* 0x000fc80000000017 */
[----:B------:R-:W-:-:S05]  /*3fd0*/  F2FP.SATFINITE.E4M3.F32.PACK_AB_MERGE_C R29, RZ, R30, RZ ;  /* 0x0000001eff1d723e */ /* 0x000fca00048070ff */
[----:B------:R0:W-:Y:S01]  /*3fe0*/  @!P0 STG.E.U8 desc[UR16][R10.64+0x28], R29 ;  /* 0x0000281d0a008986 */ /* 0x0001e2000c101110 */
[----:B------:R-:W-:Y:S05]  /*3ff0*/  @P1 BRA `(.L_x_87) ;  /* 0x0000000000041947 */ /* 0x000fea0003800000 */
[----:B------:R0:W5:Y:S02]  /*4000*/  LDG.E.U8 R23, desc[UR16][R24.64+0x29] ;  /* 0x0000291018177981 */ /* 0x000164000c1e1100 */
.L_x_87:
[----:B------:R-:W-:Y:S05]  /*4010*/  BSYNC B1 ;  /* 0x0000000000017941 */ /* 0x000fea0003800000 */
.L_x_86:
        /* <DEDUP_REMOVED lines=8> */
[----:B0-----:R-:W-:Y:S02]  /*40a0*/  F2FP.SATFINITE.E4M3.F32.PACK_AB_MERGE_C R29, RZ, R23, RZ ;  /* 0x00000017ff1d723e */ /* 0x001fe400048070ff */
[----:B------:R-:W-:-:S03]  /*40b0*/  PRMT R23, RZ, 0x7610, R23 ;  /* 0x00007610ff177816 */ /* 0x000fc60000000017 */
[----:B------:R0:W-:Y:S01]  /*40c0*/  @!P1 STG.E.U8 desc[UR16][R10.64+0x29], R29 ;  /* 0x0000291d0a009986 */ /* 0x0001e2000c101110 */
[----:B------:R-:W-:Y:S05]  /*40d0*/  @P2 BRA `(.L_x_89) ;  /* 0x0000000000042947 */ /* 0x000fea0003800000 */
[----:B------:R0:W5:Y:S02]  /*40e0*/  LDG.E.U8 R23, desc[UR16][R14.64+0x30] ;  /* 0x000030100e177981 */ /* 0x000164000c1e1100 */
.L_x_89:
[----:B------:R-:W-:Y:S05]  /*40f0*/  BSYNC B1 ;  /* 0x0000000000017941 */ /* 0x000fea0003800000 */
.L_x_88:
[----:B-----5:R-:W-:Y:S01]  /*4100*/  LOP3.LUT R23, R23, 0xff, RZ, 0xc0, !PT ;  /* 0x000000ff17177812 */ /* 0x020fe200078ec0ff */
[----:B------:R-:W-:Y:S01]  /*4110*/  BSSY B1, `(.L_x_90) ;  /* 0x000000c000017945 */ /* 0x000fe20003800000 */
[----:B------:R-:W-:Y:S02]  /*4120*/  ISETP.GE.AND P1, PT, R28, 0x32, PT ;  /* 0x000000321c00780c */ /* 0x000fe40003f26270 */
[----:B------:R-:W-:Y:S02]  /*4130*/  F2FP.F16.E4M3.UNPACK_B R23, R23 ;  /* 0x00000017ff17723e */ /* 0x000fe400020006ff */
[----:B------:R-:W-:-:S03]  /*4140*/  ISETP.LT.OR P3, PT, R27, 0x1, !P1 ;  /* 0x000000011b00780c */ /* 0x000fc60004f61670 */
        /* <DEDUP_REMOVED lines=8> */
.L_x_91:
[----:B------:R-:W-:Y:S05]  /*41d0*/  BSYNC B1 ;  /* 0x0000000000017941 */ /* 0x000fea0003800000 */
.L_x_90:
[----:B-----5:R-:W-:Y:S01]  /*41e0*/  LOP3.LUT R21, R21, 0xff, RZ, 0xc0, !PT ;  /* 0x000000ff15157812 */ /* 0x020fe200078ec0ff */
[----:B------:R-:W-:Y:S01]  /*41f0*/  BSSY B1, `(.L_x_92) ;  /* 0x000000b000017945 */ /* 0x000fe20003800000 */
[----:B------:R-:W-:Y:S02]  /*4200*/  ISETP.LT.OR P0, PT, R27, 0x9, !P0 ;  /* 0x000000091b00780c */ /* 0x000fe40004701670 */
[----:B------:R-:W-:-:S05]  /*4210*/  F2FP.F16.E4M3.UNPACK_B R21, R21 ;  /* 0x00000015ff15723e */ /* 0x000fca00020006ff */
        /* <DEDUP_REMOVED lines=8> */
.L_x_93:
[----:B------:R-:W-:Y:S05]  /*42a0*/  BSYNC B1 ;  /* 0x0000000000017941 */ /* 0x000fea0003800000 */
.L_x_92:
        /* <DEDUP_REMOVED lines=12> */
.L_x_95:
[----:B------:R-:W-:Y:S05]  /*4370*/  BSYNC B1 ;  /* 0x0000000000017941 */ /* 0x000fea0003800000 */
.L_x_94:
        /* <DEDUP_REMOVED lines=13> */
.L_x_97:
[----:B------:R-:W-:Y:S05]  /*4450*/  BSYNC B1 ;  /* 0x0000000000017941 */ /* 0x000fea0003800000 */
.L_x_96:
        /* <DEDUP_REMOVED lines=13> */
.L_x_99:
[----:B------:R-:W-:Y:S05]  /*4530*/  BSYNC B1 ;  /* 0x0000000000017941 */ /* 0x000fea0003800000 */
.L_x_98:
[----:B-----5:R-:W-:Y:S01]  /*4540*/  LOP3.LUT R17, R17, 0xff, RZ, 0xc0, !PT ;  /* 0x000000ff11117812 */ /* 0x020fe200078ec0ff */
[----:B------:R-:W-:Y:S01]  /*4550*/  BSSY B1, `(.L_x_100) ;  /* 0x000000b000017945 */ /* 0x000fe20003800000 */
[----:B------:R-:W-:Y:S02]  /*4560*/  ISETP.LT.OR P0, PT, R27, 0x9, !P0 ;  /* 0x000000091b00780c */ /* 0x000fe40004701670 */
[----:B------:R-:W-:Y:S02]  /*4570*/  F2FP.F16.E4M3.UNPACK_B R17, R17 ;  /* 0x00000011ff11723e */ /* 0x000fe400020006ff */
[----:B0-2---:R-:W-:-:S03]  /*4580*/  PRMT R14, RZ, 0x7610, R14 ;  /* 0x00007610ff0e7816 */ /* 0x005fc6000000000e */
[----:B------:R-:W-:-:S05]  /*4590*/  HADD2.F32 R17, -RZ, R17.H0_H0 ;  /* 0x20000011ff117230 */ /* 0x000fca0000004100 */
[----:B------:R-:W-:-:S04]  /*45a0*/  FMUL R17, R17, R12 ;  /* 0x0000000c11117220 */ /* 0x000fc80000400000 */
[----:B------:R-:W-:-:S05]  /*45b0*/  FFMA R17, R18, R7, R17 ;  /* 0x0000000712117223 */ /* 0x000fca0000000011 */
[----:B------:R-:W-:-:S05]  /*45c0*/  F2FP.SATFINITE.E4M3.F32.PACK_AB_MERGE_C R17, RZ, R17, RZ ;  /* 0x00000011ff11723e */ /* 0x000fca00048070ff */
[----:B------:R0:W-:Y:S01]  /*45d0*/  @!P3 STG.E.U8 desc[UR16][R8.64+0x39], R17 ;  /* 0x000039110800b986 */ /* 0x0001e2000c101110 */
[----:B------:R-:W-:Y:S05]  /*45e0*/  @P0 BRA `(.L_x_101) ;  /* 0x0000000000040947 */ /* 0x000fea0003800000 */
[----:B------:R2:W5:Y:S02]  /*45f0*/  LDG.E.U8 R14, desc[UR16][R24.64+0x38] ;  /* 0x00003810180e7981 */ /* 0x000564000c1e1100 */
.L_x_101:
[----:B------:R-:W-:Y:S05]  /*4600*/  BSYNC B1 ;  /* 0x0000000000017941 */ /* 0x000fea0003800000 */
.L_x_100:
[----:B-----5:R-:W-:Y:S01]  /*4610*/  LOP3.LUT R14, R14, 0xff, RZ, 0xc0, !PT ;  /* 0x000000ff0e0e7812 */ /* 0x020fe200078ec0ff */
[----:B------:R-:W-:Y:S01]  /*4620*/  BSSY B1, `(.L_x_102) ;  /* 0x000000b000017945 */ /* 0x000fe20003800000 */
[----:B------:R-:W-:Y:S02]  /*4630*/  ISETP.LT.OR P1, PT, R27, 0x9, !P1 ;  /* 0x000000091b00780c */ /* 0x000fe40004f21670 */
[----:B------:R-:W-:-:S05]  /*4640*/  F2FP.F16.E4M3.UNPACK_B R14, R14 ;  /* 0x0000000eff0e723e */ /* 0x000fca00020006ff */
[----:B01-3--:R-:W-:-:S05]  /*4650*/  HADD2.F32 R9, -RZ, R14.H0_H0 ;  /* 0x2000000eff097230 */ /* 0x00bfca0000004100 */
[----:B------:R-:W-:-:S04]  /*4660*/  FMUL R8, R9, R12 ;  /* 0x0000000c09087220 */ /* 0x000fc80000400000 */
[----:B------:R-:W-:-:S05]  /*4670*/  FFMA R8, R13, R7, R8 ;  /* 0x000000070d087223 */ /* 0x000fca0000000008 */
[----:B------:R-:W-:Y:S02]  /*4680*/  F2FP.SATFINITE.E4M3.F32.PACK_AB_MERGE_C R9, RZ, R8, RZ ;  /* 0x00000008ff09723e */ /* 0x000fe400048070ff */
[----:B------:R-:W-:-:S03]  /*4690*/  PRMT R8, RZ, 0x7610, R8 ;  /* 0x00007610ff087816 */ /* 0x000fc60000000008 */
[----:B------:R0:W-:Y:S01]  /*46a0*/  @!P0 STG.E.U8 desc[UR16][R10.64+0x38], R9 ;  /* 0x000038090a008986 */ /* 0x0001e2000c101110 */
[----:B------:R-:W-:Y:S05]  /*46b0*/  @P1 BRA `(.L_x_103) ;  /* 0x0000000000041947 */ /* 0x000fea0003800000 */
[----:B------:R1:W5:Y:S02]  /*46c0*/  LDG.E.U8 R8, desc[UR16][R24.64+0x39] ;  /* 0x0000391018087981 */ /* 0x000364000c1e1100 */
.L_x_103:
[----:B------:R-:W-:Y:S05]  /*46d0*/  BSYNC B1 ;  /* 0x0000000000017941 */ /* 0x000fea0003800000 */
.L_x_102:
[----:B------:R-:W-:Y:S05]  /*46e0*/  @P1 BRA `(.L_x_104) ;  /* 0x0000000800601947 */ /* 0x000fea0003800000 */
[----:B-----5:R-:W-:-:S04]  /*46f0*/  LOP3.LUT R8, R8, 0xff, RZ, 0xc0, !PT ;  /* 0x000000ff08087812 */ /* 0x020fc800078ec0ff */
[----:B------:R-:W-:-:S05]  /*4700*/  F2FP.F16.E4M3.UNPACK_B R8, R8 ;  /* 0x00000008ff08723e */ /* 0x000fca00020006ff */
[----:B0-----:R-:W-:-:S05]  /*4710*/  HADD2.F32 R9, -RZ, R8.H0_H0 ;  /* 0x20000008ff097230 */ /* 0x001fca0000004100 */
[----:B------:R-:W-:-:S04]  /*4720*/  FMUL R9, R9, R12 ;  /* 0x0000000c09097220 */ /* 0x000fc80000400000 */
[----:B------:R-:W-:-:S05]  /*4730*/  FFMA R9, R16, R7, R9 ;  /* 0x0000000710097223 */ /* 0x000fca0000000009 */
[----:B------:R-:W-:-:S05]  /*4740*/  F2FP.SATFINITE.E4M3.F32.PACK_AB_MERGE_C R9, RZ, R9, RZ ;  /* 0x00000009ff09723e */ /* 0x000fca00048070ff */
[----:B------:R3:W-:Y:S01]  /*4750*/  STG.E.U8 desc[UR16][R10.64+0x39], R9 ;  /* 0x000039090a007986 */ /* 0x0007e2000c101110 */
[----:B------:R-:W-:Y:S05]  /*4760*/  BRA `(.L_x_104) ;  /* 0x0000000800407947 */ /* 0x000fea0003800000 */
.L_x_39:
[C---:B------:R-:W-:Y:S01]  /*4770*/  ISETP.GE.AND P3, PT, R28.reuse, 0x1, PT ;  /* 0x000000011c00780c */ /* 0x040fe20003f66270 */
[-C--:B--2---:R-:W-:Y:S01]  /*4780*/  FMUL R79, R79, R7.reuse ;  /* 0x000000074f4f7220 */ /* 0x084fe20000400000 */
[----:B------:R-:W-:Y:S01]  /*4790*/  ISETP.GE.AND P0, PT, R28, 0x2, PT ;  /* 0x000000021c00780c */ /* 0x000fe20003f06270 */
[-C--:B------:R-:W-:Y:S01]  /*47a0*/  FMUL R80, R80, R7.reuse ;  /* 0x0000000750507220 */ /* 0x080fe20000400000 */
[----:B------:R-:W-:Y:S01]  /*47b0*/  ISETP.LT.OR P1, PT, R27, 0x1, !P3 ;  /* 0x000000011b00780c */ /* 0x000fe20005f21670 */
[-C--:B------:R-:W-:Y:S01]  /*47c0*/  FMUL R77, R77, R7.reuse ;  /* 0x000000074d4d7220 */ /* 0x080fe20000400000 */
[C---:B------:R-:W-:Y:S01]  /*47d0*/  ISETP.LT.OR P2, PT, R27.reuse, 0x1, !P0 ;  /* 0x000000011b00780c */ /* 0x040fe20004741670 */
[-C--:B------:R-:W-:Y:S01]  /*47e0*/  FMUL R78, R78, R7.reuse ;  /* 0x000000074e4e7220 */ /* 0x080fe20000400000 */
[----:B------:R-:W-:Y:S01]  /*47f0*/  ISETP.LT.OR P3, PT, R27, 0x9, !P3 ;  /* 0x000000091b00780c */ /* 0x000fe20005f61670 */
[----:B------:R-:W-:Y:S01]  /*4800*/  FMUL R75, R75, R7 ;  /* 0x000000074b4b7220 */ /* 0x000fe20000400000 */
[----:B------:R-:W-:Y:S01]  /*4810*/  F2FP.SATFINITE.E4M3.F32.PACK_AB_MERGE_C R79, RZ, R79, RZ ;  /* 0x0000004fff4f723e */ /* 0x000fe200048070ff */
[-C--:B------:R-:W-:Y:S01]  /*4820*/  FMUL R76, R76, R7.reuse ;  /* 0x000000074c4c7220 */ /* 0x080fe20000400000 */
[----:B------:R-:W-:Y:S01]  /*4830*/  F2FP.SATFINITE.E4M3.F32.PACK_AB_MERGE_C R15, RZ, R80, RZ ;  /* 0x00000050ff0f723e */ /* 0x000fe200048070ff */
[----:B------:R-:W-:Y:S01]  /*4840*/  FMUL R74, R74, R7 ;  /* 0x000000074a4a7220 */ /* 0x000fe20000400000 */
[----:B------:R-:W-:Y:S01]  /*4850*/  F2FP.SATFINITE.E4M3.F32.PACK_AB_MERGE_C R77, RZ, R77, RZ ;  /* 0x0000004dff4d723e */ /* 0x000fe200048070ff */
[-C--:B------:R-:W-:Y:S01]  /*4860*/  FMUL R72, R72, R7.reuse ;  /* 0x0000000748487220 */ /* 0x080fe20000400000 */
[----:B------:R-:W-:Y:S01]  /*4870*/  ISETP.LT.OR P0, PT, R27, 0x9, !P0 ;  /* 0x000000091b00780c */ /* 0x000fe20004701670 */
[----:B------:R-:W-:Y:S01]  /*4880*/  @!P1 STG.E.U8 desc[UR16][R8.64], R79 ;  /* 0x0000004f08009986 */ /* 0x000fe2000c101110 */
[C---:B------:R-:W-:Y:S01]  /*4890*/  ISETP.GE.AND P1, PT, R28.reuse, 0x9, PT ;  /* 0x000000091c00780c */ /* 0x040fe20003f26270 */
[----:B------:R-:W-:Y:S01]  /*48a0*/  FMUL R69, R69, R7 ;  /* 0x0000000745457220 */ /* 0x000fe20000400000 */
[----:B------:R-:W-:Y:S01]  /*48b0*/  F2FP.SATFINITE.E4M3.F32.PACK_AB_MERGE_C R75, RZ, R75, RZ ;  /* 0x0000004bff4b723e */ /* 0x000fe200048070ff */
[----:B------:R0:W-:Y:S01]  /*48c0*/  @!P2 STG.E.U8 desc[UR16][R8.64+0x1], R15 ;  /* 0x0000010f0800a986 */ /* 0x0001e2000c101110 */
[----:B------:R-:W-:Y:S01]  /*48d0*/  ISETP.GE.AND P2, PT, R28, 0xa, PT ;  /* 0x0000000a1c00780c */ /* 0x000fe20003f46270 */
[-C--:B------:R-:W-:Y:S01]  /*48e0*/  FMUL R70, R70, R7.reuse ;  /* 0x0000000746467220 */ /* 0x080fe20000400000 */
[----:B------:R-:W-:Y:S01]  /*48f0*/  F2FP.SATFINITE.E4M3.F32.PACK_AB_MERGE_C R25, RZ, R76, RZ ;  /* 0x0000004cff19723e */ /* 0x000fe200048070ff */
[----:B------:R-:W-:Y:S01]  /*4900*/  @!P3 STG.E.U8 desc[UR16][R10.64], R77 ;  /* 0x0000004d0a00b986 */ /* 0x000fe2000c101110 */
[C---:B------:R-:W-:Y:S01]  /*4910*/  ISETP.LT.OR P3, PT, R27.reuse, 0x1, !P1 ;  /* 0x000000011b00780c */ /* 0x040fe20004f61670 */
[-C--:B------:R-:W-:Y:S01]  /*4920*/  FMUL R68, R68, R7.reuse ;  /* 0x0000000744447220 */ /* 0x080fe20000400000 */
[----:B------:R-:W-:Y:S01]  /*4930*/  ISETP.LT.OR P5, PT, R27, 0x1, !P2 ;  /* 0x000000011b00780c */ /* 0x000fe200057a1670 */
[-C--:B------:R-:W-:Y:S01]  /*4940*/  FMUL R67, R67, R7.reuse ;  /* 0x0000000743437220 */ /* 0x080fe20000400000 */
[----:B------:R-:W-:Y:S01]  /*4950*/  ISETP.LT.OR P1, PT, R27, 0x9, !P1 ;  /* 0x000000091b00780c */ /* 0x000fe20004f21670 */
[-C--:B------:R-:W-:Y:S01]  /*4960*/  FMUL R65, R65, R7.reuse ;  /* 0x0000000741417220 */ /* 0x080fe20000400000 */
[----:B------:R-:W-:Y:S01]  /*4970*/  F2FP.SATFINITE.E4M3.F32.PACK_AB_MERGE_C R29, RZ, R74, RZ ;  /* 0x0000004aff1d723e */ /* 0x000fe200048070ff */
[-C--:B------:R-:W-:Y:S01]  /*4980*/  FMUL R66, R66, R7.reuse ;  /* 0x0000000742427220 */ /* 0x080fe20000400000 */
[----:B0-----:R-:W-:Y:S01]  /*4990*/  F2FP.SATFINITE.E4M3.F32.PACK_AB_MERGE_C R15, RZ, R78, RZ ;  /* 0x0000004eff0f723e */ /* 0x001fe200048070ff */
[-C--:B------:R-:W-:Y:S01]  /*49a0*/  FMUL R64, R64, R7.reuse ;  /* 0x0000000740407220 */ /* 0x080fe20000400000 */
[----:B------:R-:W-:Y:S01]  /*49b0*/  ISETP.LT.OR P2, PT, R27, 0x9, !P2 ;  /* 0x000000091b00780c */ /* 0x000fe20005741670 */
[-C--:B------:R-:W-:Y:S01]  /*49c0*/  FMUL R63, R63, R7.reuse ;  /* 0x000000073f3f7220 */ /* 0x080fe20000400000 */
[----:B------:R-:W-:Y:S01]  /*49d0*/  F2FP.SATFINITE.E4M3.F32.PACK_AB_MERGE_C R31, RZ, R72, RZ ;  /* 0x00000048ff1f723e */ /* 0x000fe200048070ff */
[----:B------:R0:W-:Y:S01]  /*49e0*/  @!P0 STG.E.U8 desc[UR16][R10.64+0x1], R15 ;  /* 0x0000010f0a008986 */ /* 0x0001e2000c101110 */
[C---:B------:R-:W-:Y:S01]  /*49f0*/  ISETP.GE.AND P0, PT, R28.reuse, 0x11, PT ;  /* 0x000000111c00780c */ /* 0x040fe20003f06270 */
[----:B------:R-:W-:Y:S01]  /*4a00*/  FMUL R61, R61, R7 ;  /* 0x000000073d3d7220 */ /* 0x000fe20000400000 */
[----:B------:R-:W-:Y:S01]  /*4a10*/  F2FP.SATFINITE.E4M3.F32.PACK_AB_MERGE_C R69, RZ, R69, RZ ;  /* 0x00000045ff45723e */ /* 0x000fe200048070ff */
[----:B------:R-:W-:Y:S01]  /*4a20*/  @!P3 STG.E.U8 desc[UR16][R8.64+0x8], R75 ;  /* 0x0000084b0800b986 */ /* 0x000fe2000c101110 */
[----:B------:R-:W-:Y:S01]  /*4a30*/  ISETP.GE.AND P3, PT, R28, 0x12, PT ;  /* 0x000000121c00780c */ /* 0x000fe20003f66270 */
[----:B------:R-:W-:Y:S01]  /*4a40*/  FMUL R62, R62, R7 ;  /* 0x000000073e3e7220 */ /* 0x000fe20000400000 */
[----:B------:R-:W-:Y:S01]  /*4a50*/  F2FP.SATFINITE.E4M3.F32.PACK_AB_MERGE_C R67, RZ, R67, RZ ;  /* 0x00000043ff43723e */ /* 0x000fe200048070ff */
[----:B------:R1:W-:Y:S01]  /*4a60*/  @!P5 STG.E.U8 desc[UR16][R8.64+0x9], R25 ;  /* 0x000009190800d986 */ /* 0x0003e2000c101110 */
[----:B------:R-:W-:Y:S01]  /*4a70*/  ISETP.LT.OR P5, PT, R27, 0x1, !P3 ;  /* 0x000000011b00780c */ /* 0x000fe20005fa1670 */
[-C--:B------:R-:W-:Y:S01]  /*4a80*/  FMUL R59, R59, R7.reuse ;  /* 0x000000073b3b7220 */ /* 0x080fe20000400000 */
[C---:B------:R-:W-:Y:S01]  /*4a90*/  ISETP.LT.OR P3, PT, R27.reuse, 0x9, !P3 ;  /* 0x000000091b00780c */ /* 0x040fe20005f61670 */
[----:B------:R-:W-:Y:S01]  /*4aa0*/  @!P1 STG.E.U8 desc[UR16][R10.64+0x8], R29 ;  /* 0x0000081d0a009986 */ /* 0x000fe2000c101110 */
[----:B------:R-:W-:Y:S01]  /*4ab0*/  ISETP.LT.OR P1, PT, R27, 0x1, !P0 ;  /* 0x000000011b00780c */ /* 0x000fe20004721670 */
[-C--:B------:R-:W-:Y:S01]  /*4ac0*/  FMUL R60, R60, R7.reuse ;  /* 0x000000073c3c7220 */ /* 0x080fe20000400000 */
[----:B0-----:R-:W-:Y:S01]  /*4ad0*/  F2FP.SATFINITE.E4M3.F32.PACK_AB_MERGE_C R15, RZ, R70, RZ ;  /* 0x00000046ff0f723e */ /* 0x001fe200048070ff */
[----:B------:R-:W-:Y:S01]  /*4ae0*/  @!P2 STG.E.U8 desc[UR16][R10.64+0x9], R31 ;  /* 0x0000091f0a00a986 */ /* 0x000fe2000c101110 */
[----:B------:R-:W-:Y:S01]  /*4af0*/  ISETP.GE.AND P2, PT, R28, 0x19, PT ;  /* 0x000000191c00780c */ /* 0x000fe20003f46270 */
[-C--:B------:R-:W-:Y:S01]  /*4b00*/  FMUL R57, R57, R7.reuse ;  /* 0x0000000739397220 */ /* 0x080fe20000400000 */
[C---:B------:R-:W-:Y:S01]  /*4b10*/  ISETP.LT.OR P0, PT, R27.reuse, 0x9, !P0 ;  /* 0x000000091b00780c */ /* 0x040fe20004701670 */
[-C--:B------:R-:W-:Y:S01]  /*4b20*/  FMUL R58, R58, R7.reuse ;  /* 0x000000073a3a7220 */ /* 0x080fe20000400000 */
[----:B------:R-:W-:Y:S01]  /*4b30*/  ISETP.LT.OR P6, PT, R27, 0x1, !P2 ;  /* 0x000000011b00780c */ /* 0x000fe200057c1670 */
[----:B------:R0:W-:Y:S01]  /*4b40*/  @!P5 STG.E.U8 desc[UR16][R8.64+0x11], R15 ;  /* 0x0000110f0800d986 */ /* 0x0001e2000c101110 */
[----:B-1----:R-:W-:Y:S01]  /*4b50*/  F2FP.SATFINITE.E4M3.F32.PACK_AB_MERGE_C R25, RZ, R68, RZ ;  /* 0x00000044ff19723e */ /* 0x002fe200048070ff */
[----:B------:R-:W-:Y:S01]  /*4b60*/  FMUL R56, R56, R7 ;  /* 0x0000000738387220 */ /* 0x000fe20000400000 */
[----:B------:R-:W-:Y:S01]  /*4b70*/  F2FP.SATFINITE.E4M3.F32.PACK_AB_MERGE_C R65, RZ, R65, RZ ;  /* 0x00000041ff41723e */ /* 0x000fe200048070ff */
[----:B------:R-:W-:Y:S01]  /*4b80*/  @!P1 STG.E.U8 desc[UR16][R8.64+0x10], R69 ;  /* 0x0000104508009986 */ /* 0x000fe2000c101110 */
[----:B------:R-:W-:Y:S01]  /*4b90*/  ISETP.GE.AND P1, PT, R28, 0x1a, PT ;  /* 0x0000001a1c00780c */ /* 0x000fe20003f26270 */
[-C--:B------:R-:W-:Y:S01]  /*4ba0*/  FMUL R23, R23, R7.reuse ;  /* 0x0000000717177220 */ /* 0x080fe20000400000 */
[C---:B------:R-:W-:Y:S01]  /*4bb0*/  ISETP.LT.OR P2, PT, R27.reuse, 0x9, !P2 ;  /* 0x000000091b00780c */ /* 0x040fe20005741670 */
[----:B------:R1:W-:Y:S01]  /*4bc0*/  @!P3 STG.E.U8 desc[UR16][R10.64+0x11], R25 ;  /* 0x000011190a00b986 */ /* 0x0003e2000c101110 */
[----:B------:R-:W-:Y:S01]  /*4bd0*/  ISETP.LT.OR P5, PT, R27, 0x1, !P1 ;  /* 0x000000011b00780c */ /* 0x000fe20004fa1670 */
[-C--:B------:R-:W-:Y:S01]  /*4be0*/  FMUL R21, R21, R7.reuse ;  /* 0x0000000715157220 */ /* 0x080fe20000400000 */
[----:B------:R-:W-:Y:S01]  /*4bf0*/  ISETP.LT.OR P3, PT, R27, 0x9, !P1 ;  /* 0x000000091b00780c */ /* 0x000fe20004f61670 */
[----:B------:R-:W-:Y:S01]  /*4c00*/  @!P0 STG.E.U8 desc[UR16][R10.64+0x10], R67 ;  /* 0x000010430a008986 */ /* 0x000fe2000c101110 */
[----:B0-----:R-:W-:Y:S01]  /*4c10*/  F2FP.SATFINITE.E4M3.F32.PACK_AB_MERGE_C R15, RZ, R66, RZ ;  /* 0x00000042ff0f723e */ /* 0x001fe200048070ff */
[-C--:B------:R-:W-:Y:S01]  /*4c20*/  FMUL R22, R22, R7.reuse ;  /* 0x0000000716167220 */ /* 0x080fe20000400000 */
[C---:B------:R-:W-:Y:S01]  /*4c30*/  ISETP.GE.AND P0, PT, R28.reuse, 0x21, PT ;  /* 0x000000211c00780c */ /* 0x040fe20003f06270 */
[----:B------:R-:W-:Y:S01]  /*4c40*/  @!P6 STG.E.U8 desc[UR16][R8.64+0x18], R65 ;  /* 0x000018410800e986 */ /* 0x000fe2000c101110 */
[----:B------:R-:W-:Y:S01]  /*4c50*/  ISETP.GE.AND P1, PT, R28, 0x22, PT ;  /* 0x000000221c00780c */ /* 0x000fe20003f26270 */
[-C--:B------:R-:W-:Y:S01]  /*4c60*/  FMUL R19, R19, R7.reuse ;  /* 0x0000000713137220 */ /* 0x080fe20000400000 */
[C---:B------:R-:W-:Y:S01]  /*4c70*/  ISETP.LT.OR P6, PT, R27.reuse, 0x1, !P0 ;  /* 0x000000011b00780c */ /* 0x040fe200047c1670 */
[-C--:B------:R-:W-:Y:S01]  /*4c80*/  FMUL R20, R20, R7.reuse ;  /* 0x0000000714147220 */ /* 0x080fe20000400000 */
[----:B-1----:R-:W-:Y:S01]  /*4c90*/  F2FP.SATFINITE.E4M3.F32.PACK_AB_MERGE_C R25, RZ, R64, RZ ;  /* 0x00000040ff19723e */ /* 0x002fe200048070ff */
[----:B------:R0:W-:Y:S01]  /*4ca0*/  @!P5 STG.E.U8 desc[UR16][R8.64+0x19], R15 ;  /* 0x0000190f0800d986 */ /* 0x0001e2000c101110 */
[----:B------:R-:W-:Y:S01]  /*4cb0*/  ISETP.LT.OR P5, PT, R27, 0x1, !P1 ;  /* 0x000000011b00780c */ /* 0x000fe20004fa1670 */
[----:B------:R-:W-:Y:S01]  /*4cc0*/  FMUL R17, R17, R7 ;  /* 0x0000000711117220 */ /* 0x000fe20000400000 */
[----:B------:R-:W-:Y:S01]  /*4cd0*/  F2FP.SATFINITE.E4M3.F32.PACK_AB_MERGE_C R63, RZ, R63, RZ ;  /* 0x0000003fff3f723e */ /* 0x000fe200048070ff */
[----:B------:R1:W-:Y:S01]  /*4ce0*/  @!P3 STG.E.U8 desc[UR16][R10.64+0x19], R25 ;  /* 0x000019190a00b986 */ /* 0x0003e2000c101110 */
[----:B------:R-:W-:Y:S01]  /*4cf0*/  F2FP.SATFINITE.E4M3.F32.PACK_AB_MERGE_C R61, RZ, R61, RZ ;  /* 0x0000003dff3d723e */ /* 0x000fe200048070ff */
[-C--:B------:R-:W-:Y:S01]  /*4d00*/  FMUL R18, R18, R7.reuse ;  /* 0x0000000712127220 */ /* 0x080fe20000400000 */
[----:B------:R-:W-:Y:S01]  /*4d10*/  F2FP.SATFINITE.E4M3.F32.PACK_AB_MERGE_C R29, RZ, R62, RZ ;  /* 0x0000003eff1d723e */ /* 0x000fe200048070ff */
[----:B------:R-:W-:Y:S01]  /*4d20*/  @!P2 STG.E.U8 desc[UR16][R10.64+0x18], R63 ;  /* 0x0000183f0a00a986 */ /* 0x000fe2000c101110 */
[----:B------:R-:W-:Y:S01]  /*4d30*/  ISETP.LT.OR P3, PT, R27, 0x9, !P1 ;  /* 0x000000091b00780c */ /* 0x000fe20004f61670 */
[-C--:B------:R-:W-:Y:S01]  /*4d40*/  FMUL R13, R13, R7.reuse ;  /* 0x000000070d0d7220 */ /* 0x080fe20000400000 */
[----:B------:R-:W-:Y:S01]  /*4d50*/  ISETP.GE.AND P2, PT, R28, 0x29, PT ;  /* 0x000000291c00780c */ /* 0x000fe20003f46270 */
[----:B------:R-:W-:Y:S01]  /*4d60*/  @!P6 STG.E.U8 desc[UR16][R8.64+0x20], R61 ;  /* 0x0000203d0800e986 */ /* 0x000fe2000c101110 */
[C---:B------:R-:W-:Y:S01]  /*4d70*/  ISETP.LT.OR P0, PT, R27.reuse, 0x9, !P0 ;  /* 0x000000091b00780c */ /* 0x040fe20004701670 */
[----:B------:R-:W-:Y:S01]  /*4d80*/  FMUL R16, R16, R7 ;  /* 0x0000000710107220 */ /* 0x000fe20000400000 */
[----:B------:R-:W-:Y:S01]  /*4d90*/  ISETP.GE.AND P1, PT, R28, 0x2a, PT ;  /* 0x0000002a1c00780c */ /* 0x000fe20003f26270 */
[----:B------:R-:W-:Y:S01]  /*4da0*/  @!P5 STG.E.U8 desc[UR16][R8.64+0x21], R29 ;  /* 0x0000211d0800d986 */ /* 0x000fe2000c101110 */
[----:B------:R-:W-:-:S02]  /*4db0*/  ISETP.LT.OR P6, PT, R27, 0x1, !P2 ;  /* 0x000000011b00780c */ /* 0x000fc400057c1670 */
[C---:B------:R-:W-:Y:S02]  /*4dc0*/  ISETP.LT.OR P5, PT, R27.reuse, 0x1, !P1 ;  /* 0x000000011b00780c */ /* 0x040fe40004fa1670 */
[----:B------:R-:W-:Y:S02]  /*4dd0*/  F2FP.SATFINITE.E4M3.F32.PACK_AB_MERGE_C R59, RZ, R59, RZ ;  /* 0x0000003bff3b723e */ /* 0x000fe400048070ff */
[----:B0-----:R-:W-:Y:S02]  /*4de0*/  F2FP.SATFINITE.E4M3.F32.PACK_AB_MERGE_C R15, RZ, R60, RZ ;  /* 0x0000003cff0f723e */ /* 0x001fe400048070ff */
[----:B------:R-:W-:Y:S01]  /*4df0*/  F2FP.SATFINITE.E4M3.F32.PACK_AB_MERGE_C R57, RZ, R57, RZ ;  /* 0x00000039ff39723e */ /* 0x000fe200048070ff */
[----:B------:R-:W-:Y:S01]  /*4e00*/  @!P0 STG.E.U8 desc[UR16][R10.64+0x20], R59 ;  /* 0x0000203b0a008986 */ /* 0x000fe2000c101110 */
[----:B-1----:R-:W-:Y:S02]  /*4e10*/  F2FP.SATFINITE.E4M3.F32.PACK_AB_MERGE_C R25, RZ, R58, RZ ;  /* 0x0000003aff19723e */ /* 0x002fe400048070ff */
[C---:B------:R-:W-:Y:S01]  /*4e20*/  ISETP.LT.OR P1, PT, R27.reuse, 0x9, !P1 ;  /* 0x000000091b00780c */ /* 0x040fe20004f21670 */
[----:B------:R0:W-:Y:S01]  /*4e30*/  @!P3 STG.E.U8 desc[UR16][R10.64+0x21], R15 ;  /* 0x0000210f0a00b986 */ /* 0x0001e2000c101110 */
[----:B------:R-:W-:-:S02]  /*4e40*/  ISETP.LT.OR P2, PT, R27, 0x9, !P2 ;  /* 0x000000091b00780c */ /* 0x000fc40005741670 */
[C---:B------:R-:W-:Y:S01]  /*4e50*/  ISETP.GE.AND P3, PT, R28.reuse, 0x31, PT ;  /* 0x000000311c00780c */ /* 0x040fe20003f66270 */
[----:B------:R-:W-:Y:S01]  /*4e60*/  @!P6 STG.E.U8 desc[UR16][R8.64+0x28], R57 ;  /* 0x000028390800e986 */ /* 0x000fe2000c101110 */
[----:B------:R-:W-:Y:S02]  /*4e70*/  ISETP.GE.AND P0, PT, R28, 0x32, PT ;  /* 0x000000321c00780c */ /* 0x000fe40003f06270 */
[----:B------:R-:W-:Y:S01]  /*4e80*/  F2FP.SATFINITE.E4M3.F32.PACK_AB_MERGE_C R23, RZ, R23, RZ ;  /* 0x00000017ff17723e */ /* 0x000fe200048070ff */
[----:B------:R1:W-:Y:S01]  /*4e90*/  @!P5 STG.E.U8 desc[UR16][R8.64+0x29], R25 ;  /* 0x000029190800d986 */ /* 0x0003e2000c101110 */
[C---:B------:R-:W-:Y:S02]  /*4ea0*/  ISETP.LT.OR P5, PT, R27.reuse, 0x1, !P3 ;  /* 0x000000011b00780c */ /* 0x040fe40005fa1670 */
[----:B------:R-:W-:Y:S02]  /*4eb0*/  ISETP.LT.OR P6, PT, R27, 0x1, !P0 ;  /* 0x000000011b00780c */ /* 0x000fe400047c1670 */
[----:B0-----:R-:W-:Y:S01]  /*4ec0*/  F2FP.SATFINITE.E4M3.F32.PACK_AB_MERGE_C R15, RZ, R56, RZ ;  /* 0x00000038ff0f723e */ /* 0x001fe200048070ff */
[----:B------:R-:W-:Y:S01]  /*4ed0*/  @!P2 STG.E.U8 desc[UR16][R10.64+0x28], R23 ;  /* 0x000028170a00a986 */ /* 0x000fe2000c101110 */
[----:B------:R-:W-:-:S02]  /*4ee0*/  F2FP.SATFINITE.E4M3.F32.PACK_AB_MERGE_C R21, RZ, R21, RZ ;  /* 0x00000015ff15723e */ /* 0x000fc400048070ff */
[C---:B------:R-:W-:Y:S01]  /*4ef0*/  ISETP.GE.AND P2, PT, R28.reuse, 0x3a, PT ;  /* 0x0000003a1c00780c */ /* 0x040fe20003f46270 */
[----:B------:R0:W-:Y:S01]  /*4f00*/  @!P1 STG.E.U8 desc[UR16][R10.64+0x29], R15 ;  /* 0x0000290f0a009986 */ /* 0x0001e2000c101110 */
[C---:B------:R-:W-:Y:S02]  /*4f10*/  ISETP.LT.OR P1, PT, R27.reuse, 0x9, !P3 ;  /* 0x000000091b00780c */ /* 0x040fe40005f21670 */
[----:B-1----:R-:W-:Y:S01]  /*4f20*/  F2FP.SATFINITE.E4M3.F32.PACK_AB_MERGE_C R25, RZ, R22, RZ ;  /* 0x00000016ff19723e */ /* 0x002fe200048070ff */
[----:B------:R1:W-:Y:S01]  /*4f30*/  @!P5 STG.E.U8 desc[UR16][R8.64+0x30], R21 ;  /* 0x000030150800d986 */ /* 0x0003e2000c101110 */
[----:B------:R-:W-:Y:S02]  /*4f40*/  ISETP.GE.AND P3, PT, R28, 0x39, PT ;  /* 0x000000391c00780c */ /* 0x000fe40003f66270 */
[C---:B------:R-:W-:Y:S01]  /*4f50*/  ISETP.LT.OR P0, PT, R27.reuse, 0x9, !P0 ;  /* 0x000000091b00780c */ /* 0x040fe20004701670 */
[----:B------:R2:W-:Y:S01]  /*4f60*/  @!P6 STG.E.U8 desc[UR16][R8.64+0x31], R25 ;  /* 0x000031190800e986 */ /* 0x0005e2000c101110 */
[----:B------:R-:W-:-:S02]  /*4f70*/  ISETP.LT.OR P5, PT, R27, 0x1, !P3 ;  /* 0x000000011b00780c */ /* 0x000fc40005fa1670 */
[C---:B------:R-:W-:Y:S02]  /*4f80*/  ISETP.LT.OR P6, PT, R27.reuse, 0x1, !P2 ;  /* 0x000000011b00780c */ /* 0x040fe400057c1670 */
[C---:B------:R-:W-:Y:S02]  /*4f90*/  ISETP.LT.OR P3, PT, R27.reuse, 0x9, !P3 ;  /* 0x000000091b00780c */ /* 0x040fe40005f61670 */
[----:B------:R-:W-:Y:S02]  /*4fa0*/  ISETP.LT.OR P2, PT, R27, 0x9, !P2 ;  /* 0x000000091b00780c */ /* 0x000fe40005741670 */
[----:B------:R-:W-:Y:S02]  /*4fb0*/  F2FP.SATFINITE.E4M3.F32.PACK_AB_MERGE_C R19, RZ, R19, RZ ;  /* 0x00000013ff13723e */ /* 0x000fe400048070ff */
[----:B0-----:R-:W-:Y:S02]  /*4fc0*/  F2FP.SATFINITE.E4M3.F32.PACK_AB_MERGE_C R15, RZ, R20, RZ ;  /* 0x00000014ff0f723e */ /* 0x001fe400048070ff */
[----:B------:R-:W-:Y:S01]  /*4fd0*/  F2FP.SATFINITE.E4M3.F32.PACK_AB_MERGE_C R17, RZ, R17, RZ ;  /* 0x00000011ff11723e */ /* 0x000fe200048070ff */
[----:B------:R2:W-:Y:S01]  /*4fe0*/  @!P1 STG.E.U8 desc[UR16][R10.64+0x30], R19 ;  /* 0x000030130a009986 */ /* 0x0005e2000c101110 */
[----:B-1----:R-:W-:-:S02]  /*4ff0*/  F2FP.SATFINITE.E4M3.F32.PACK_AB_MERGE_C R21, RZ, R18, RZ ;  /* 0x00000012ff15723e */ /* 0x002fc400048070ff */
[----:B------:R-:W-:Y:S01]  /*5000*/  F2FP.SATFINITE.E4M3.F32.PACK_AB_MERGE_C R13, RZ, R13, RZ ;  /* 0x0000000dff0d723e */ /* 0x000fe200048070ff */
[----:B------:R2:W-:Y:S01]  /*5010*/  @!P0 STG.E.U8 desc[UR16][R10.64+0x31], R15 ;  /* 0x0000310f0a008986 */ /* 0x0005e2000c101110 */
[----:B------:R-:W-:-:S03]  /*5020*/  F2FP.SATFINITE.E4M3.F32.PACK_AB_MERGE_C R23, RZ, R16, RZ ;  /* 0x00000010ff17723e */ /* 0x000fc600048070ff */
[----:B------:R2:W-:Y:S04]  /*5030*/  @!P5 STG.E.U8 desc[UR16][R8.64+0x38], R17 ;  /* 0x000038110800d986 */ /* 0x0005e8000c101110 */
[----:B------:R2:W-:Y:S04]  /*5040*/  @!P6 STG.E.U8 desc[UR16][R8.64+0x39], R21 ;  /* 0x000039150800e986 */ /* 0x0005e8000c101110 */
[----:B------:R2:W-:Y:S04]  /*5050*/  @!P3 STG.E.U8 desc[UR16][R10.64+0x38], R13 ;  /* 0x0000380d0a00b986 */ /* 0x0005e8000c101110 */
[----:B------:R2:W-:Y:S02]  /*5060*/  @!P2 STG.E.U8 desc[UR16][R10.64+0x39], R23 ;  /* 0x000039170a00a986 */ /* 0x0005e4000c101110 */
.L_x_104:
[----:B------:R-:W-:Y:S05]  /*5070*/  BSYNC B0 ;  /* 0x0000000000007941 */ /* 0x000fea0003800000 */
.L_x_38:
[----:B------:R-:W-:Y:S01]  /*5080*/  ULDC UR6, c[0x0][0xc] ;  /* 0x0000030000067ab9 */ /* 0x000fe20000000800 */
[----:B------:R-:W-:Y:S01]  /*5090*/  ULDC UR7, c[0x0][0x10] ;  /* 0x0000040000077ab9 */ /* 0x000fe20000000800 */
[----:B0-23--:R-:W0:Y:S01]  /*50a0*/  LDC R9, c[0x0][0x14] ;  /* 0x00000500ff097b82 */ /* 0x00de220000000800 */
[----:B------:R-:W-:Y:S01]  /*50b0*/  UIMAD.WIDE.U32 UR6, UR6, UR7, URZ ;  /* 0x00000007060672a5 */ /* 0x000fe2000f8e003f */
[----:B-----5:R-:W-:Y:S01]  /*50c0*/  PRMT R8, RZ, 0x7610, R8 ;  /* 0x00007610ff087816 */ /* 0x020fe20000000008 */
[----:B------:R-:W-:Y:S02]  /*50d0*/  IMAD.MOV.U32 R15, RZ, RZ, -0x1 ;  /* 0xffffffffff0f7424 */ /* 0x000fe400078e00ff */
[----:B------:R-:W-:Y:S02]  /*50e0*/  IMAD.MOV.U32 R73, RZ, RZ, -0x1 ;  /* 0xffffffffff497424 */ /* 0x000fe400078e00ff */
[----:B0-----:R-:W-:-:S04]  /*50f0*/  IMAD.WIDE.U32 R4, R9, UR6, R4 ;  /* 0x0000000609047c25 */ /* 0x001fc8000f8e0004 */
[----:B------:R-:W-:Y:S01]  /*5100*/  IMAD R9, R9, UR7, RZ ;  /* 0x0000000709097c24 */ /* 0x000fe2000f8e02ff */
[----:B------:R-:W-:Y:S02]  /*5110*/  ULDC.64 UR6, c[0x0][0x650] ;  /* 0x0001940000067ab9 */ /* 0x000fe40000000a00 */
[----:B------:R-:W-:Y:S01]  /*5120*/  ISETP.GE.U32.AND P0, PT, R4, UR6, PT ;  /* 0x0000000604007c0c */ /* 0x000fe2000bf06070 */
[----:B------:R-:W-:-:S05]  /*5130*/  IMAD.IADD R5, R5, 0x1, R9 ;  /* 0x0000000105057824 */ /* 0x000fca00078e0209 */
[----:B------:R-:W-:-:S13]  /*5140*/  ISETP.GE.U32.AND.EX P0, PT, R5, UR7, PT, P0 ;  /* 0x0000000705007c0c */ /* 0x000fda000bf06100 */
[----:B------:R-:W-:Y:S05]  /*5150*/  @P0 BRA `(.L_x_105) ;  /* 0x0000000400600947 */ /* 0x000fea0003800000 */
[----:B------:R-:W0:Y:S01]  /*5160*/  S2R R22, SR_CTAID.X ;  /* 0x0000000000167919 */ /* 0x000e220000002500 */
[----:B------:R-:W2:Y:S01]  /*5170*/  LDC.64 R16, c[0x0][0x628] ;  /* 0x00018a00ff107b82 */ /* 0x000ea20000000a00 */
[----:B------:R-:W-:Y:S01]  /*5180*/  ULDC UR6, c[0x0][0x150] ;  /* 0x0000540000067ab9 */ /* 0x000fe20000000800 */
[----:B------:R-:W-:Y:S01]  /*5190*/  IMAD.MOV.U32 R14, RZ, RZ, R4 ;  /* 0x000000ffff0e7224 */ /* 0x000fe200078e0004 */
[----:B-1--4-:R-:W1:Y:S01]  /*51a0*/  S2R R24, SR_CTAID.Y ;  /* 0x0000000000187919 */ /* 0x012e620000002600 */
[----:B------:R-:W-:-:S04]  /*51b0*/  IMAD.MOV.U32 R15, RZ, RZ, R5 ;  /* 0x000000ffff0f7224 */ /* 0x000fc800078e0005 */
[----:B------:R-:W3:Y:S08]  /*51c0*/  LDC R25, c[0x0][0x144] ;  /* 0x00005100ff197b82 */ /* 0x000ef00000000800 */
[----:B------:R-:W4:Y:S08]  /*51d0*/  LDC R18, c[0x0][0x630] ;  /* 0x00018c00ff127b82 */ /* 0x000f300000000800 */
[----:B------:R-:W1:Y:S01]  /*51e0*/  LDC.64 R20, c[0x0][0x620] ;  /* 0x00018800ff147b82 */ /* 0x000e620000000a00 */
[----:B--2---:R-:W-:-:S04]  /*51f0*/  ISETP.NE.U32.AND P0, PT, R16, RZ, PT ;  /* 0x000000ff1000720c */ /* 0x004fc80003f05070 */
[----:B------:R-:W-:Y:S02]  /*5200*/  ISETP.NE.AND.EX P0, PT, R17, RZ, PT, P0 ;  /* 0x000000ff1100720c */ /* 0x000fe40003f05300 */
[----:B0-----:R-:W-:-:S05]  /*5210*/  I2FP.F32.U32 R8, R22 ;  /* 0x0000001600087245 */ /* 0x001fca0000201000 */
[----:B------:R-:W-:-:S04]  /*5220*/  FMUL R8, R8, UR6 ;  /* 0x0000000608087c20 */ /* 0x000fc80008400000 */
[----:B------:R0:W2:Y:S02]  /*5230*/  F2I.U32.TRUNC.NTZ R23, R8 ;  /* 0x0000000800177305 */ /* 0x0000a4000020f000 */
[----:B---34-:R-:W-:Y:S05]  /*5240*/  @!P0 BRA `(.L_x_106) ;  /* 0x0000000000288947 */ /* 0x018fea0003800000 */
[----:B------:R-:W3:Y:S02]  /*5250*/  LDC R9, c[0x0][0x634] ;  /* 0x00018d00ff097b82 */ /* 0x000ee40000000800 */
[----:B---3--:R-:W-:-:S05]  /*5260*/  IADD3 R13, P0, R4, R9, RZ ;  /* 0x00000009040d7210 */ /* 0x008fca0007f1e0ff */
[----:B------:R-:W-:-:S04]  /*5270*/  IMAD.X R19, RZ, RZ, R5, P0 ;  /* 0x000000ffff137224 */ /* 0x000fc800000e0605 */
[----:B0-----:R-:W-:-:S04]  /*5280*/  IMAD.WIDE.U32 R8, R19, R16, RZ ;  /* 0x0000001013087225 */ /* 0x001fc800078e00ff */
[----:B------:R-:W-:-:S04]  /*5290*/  IMAD.WIDE.U32 R10, P0, R13, R17, R8 ;  /* 0x000000110d0a7225 */ /* 0x000fc80007800008 */
[----:B------:R-:W-:-:S04]  /*52a0*/  IMAD.WIDE.U32 R8, R13, R16, RZ ;  /* 0x000000100d087225 */ /* 0x000fc800078e00ff */
[----:B------:R-:W-:Y:S01]  /*52b0*/  IMAD.X R15, RZ, RZ, RZ, P0 ;  /* 0x000000ffff0f7224 */ /* 0x000fe200000e06ff */
[----:B------:R-:W-:Y:S01]  /*52c0*/  IADD3 RZ, P0, R9, R10, RZ ;  /* 0x0000000a09ff7210 */ /* 0x000fe20007f1e0ff */
[----:B------:R-:W-:-:S04]  /*52d0*/  IMAD.MOV.U32 R14, RZ, RZ, R11 ;  /* 0x000000ffff0e7224 */ /* 0x000fc800078e000b */
[----:B------:R-:W-:-:S08]  /*52e0*/  IMAD.WIDE.U32.X R14, R19, R17, R14, P0 ;  /* 0x00000011130e7225 */ /* 0x000fd000000e040e */
.L_x_106:
[----:B------:R-:W3:Y:S01]  /*52f0*/  LDC.64 R30, c[0x0][0x640] ;  /* 0x00019000ff1e7b82 */ /* 0x000ee20000000a00 */
[-C--:B------:R-:W-:Y:S01]  /*5300*/  SHF.R.U64 R73, R14, R18.reuse, R15 ;  /* 0x000000120e497219 */ /* 0x080fe2000000120f */
[----:B--2---:R-:W-:Y:S01]  /*5310*/  IMAD.MOV R23, RZ, RZ, -R23 ;  /* 0x000000ffff177224 */ /* 0x004fe200078e0a17 */
[----:B0-----:R-:W-:Y:S01]  /*5320*/  SHF.R.U32.HI R8, RZ, R18, R15 ;  /* 0x00000012ff087219 */ /* 0x001fe2000001160f */
[----:B------:R-:W-:Y:S01]  /*5330*/  ULDC UR6, c[0x0][0x154] ;  /* 0x0000550000067ab9 */ /* 0x000fe20000000800 */
[----:B------:R-:W-:Y:S01]  /*5340*/  IADD3 R11, P0, RZ, -R73, RZ ;  /* 0x80000049ff0b7210 */ /* 0x000fe20007f1e0ff */
[----:B------:R-:W-:Y:S02]  /*5350*/  IMAD R23, R25, R23, R22 ;  /* 0x0000001719177224 */ /* 0x000fe400078e0216 */
[----:B------:R-:W0:Y:S01]  /*5360*/  LDC R14, c[0x0][0x618] ;  /* 0x00018600ff0e7b82 */ /* 0x000e220000000800 */
[----:B------:R-:W-:Y:S02]  /*5370*/  IMAD.MOV.U32 R13, RZ, RZ, 0x1 ;  /* 0x00000001ff0d7424 */ /* 0x000fe400078e00ff */
[----:B------:R-:W-:-:S04]  /*5380*/  IMAD.X R9, RZ, RZ, ~R8, P0 ;  /* 0x000000ffff097224 */ /* 0x000fc800000e0e08 */
[-C--:B-1----:R-:W-:Y:S01]  /*5390*/  IMAD R10, R9, R20.reuse, RZ ;  /* 0x00000014090a7224 */ /* 0x082fe200078e02ff */
[----:B------:R-:W1:Y:S01]  /*53a0*/  LDC R26, c[0x0][0x608] ;  /* 0x00018200ff1a7b82 */ /* 0x000e620000000800 */
[----:B------:R-:W-:-:S04]  /*53b0*/  IMAD.WIDE.U32 R8, R11, R20, R4 ;  /* 0x000000140b087225 */ /* 0x000fc800078e0004 */
[----:B------:R-:W-:Y:S01]  /*53c0*/  IMAD R11, R11, R21, R10 ;  /* 0x000000150b0b7224 */ /* 0x000fe200078e020a */
[----:B------:R-:W-:Y:S02]  /*53d0*/  I2FP.F32.U32 R10, R24 ;  /* 0x00000018000a7245 */ /* 0x000fe40000201000 */
[----:B------:R-:W2:Y:S01]  /*53e0*/  LDC R28, c[0x0][0x658] ;  /* 0x00019600ff1c7b82 */ /* 0x000ea20000000800 */
[----:B------:R-:W-:Y:S01]  /*53f0*/  IMAD.IADD R9, R9, 0x1, R11 ;  /* 0x0000000109097824 */ /* 0x000fe200078e020b */
[----:B---3--:R-:W-:Y:S01]  /*5400*/  ISETP.NE.U32.AND P0, PT, R30, RZ, PT ;  /* 0x000000ff1e00720c */ /* 0x008fe20003f05070 */
[----:B------:R-:W-:Y:S01]  /*5410*/  FMUL R10, R10, UR6 ;  /* 0x000000060a0a7c20 */ /* 0x000fe20008400000 */
[----:B------:R-:W-:Y:S02]  /*5420*/  IMAD.MOV.U32 R11, RZ, RZ, -0x1 ;  /* 0xffffffffff0b7424 */ /* 0x000fe400078e00ff */
[----:B------:R-:W-:Y:S01]  /*5430*/  ISETP.NE.AND.EX P0, PT, R31, RZ, PT, P0 ;  /* 0x000000ff1f00720c */ /* 0x000fe20003f05300 */
[----:B------:R3:W4:Y:S01]  /*5440*/  F2I.U32.TRUNC.NTZ R19, R10 ;  /* 0x0000000a00137305 */ /* 0x000722000020f000 */
[----:B------:R-:W3:Y:S01]  /*5450*/  LDC R21, c[0x0][0x148] ;  /* 0x00005200ff157b82 */ /* 0x000ee20000000800 */
[----:B0-----:R-:W-:-:S02]  /*5460*/  SHF.R.U64 R18, R8, R14, R9 ;  /* 0x0000000e08127219 */ /* 0x001fc40000001209 */
[----:B------:R-:W-:-:S05]  /*5470*/  SHF.R.U32.HI R9, RZ, R14, R9 ;  /* 0x0000000eff097219 */ /* 0x000fca0000011609 */
[----:B------:R-:W0:Y:S01]  /*5480*/  LDC R22, c[0x0][0x600] ;  /* 0x00018000ff167b82 */ /* 0x000e220000000800 */
[-CC-:B-1----:R-:W-:Y:S02]  /*5490*/  SHF.R.U64 R16, R18, R26.reuse, R9.reuse ;  /* 0x0000001a12107219 */ /* 0x182fe40000001209 */
[----:B------:R-:W-:-:S05]  /*54a0*/  SHF.R.U32.HI R9, RZ, R26, R9 ;  /* 0x0000001aff097219 */ /* 0x000fca0000011609 */
[----:B------:R-:W1:Y:S01]  /*54b0*/  LDC R27, c[0x0][0x648] ;  /* 0x00019200ff1b7b82 */ /* 0x000e620000000800 */
[-CC-:B--2---:R-:W-:Y:S02]  /*54c0*/  SHF.R.U64 R20, R16, R28.reuse, R9.reuse ;  /* 0x0000001c10147219 */ /* 0x184fe40000001209 */
[-C--:B------:R-:W-:Y:S02]  /*54d0*/  SHF.L.U32 R11, R11, R28.reuse, RZ ;  /* 0x0000001c0b0b7219 */ /* 0x080fe400000006ff */
[-C--:B------:R-:W-:Y:S01]  /*54e0*/  SHF.R.U32.HI R9, RZ, R28.reuse, R9 ;  /* 0x0000001cff097219 */ /* 0x080fe20000011609 */
[----:B------:R-:W-:Y:S01]  /*54f0*/  IMAD.MOV.U32 R8, RZ, RZ, R20 ;  /* 0x000000ffff087224 */ /* 0x000fe200078e0014 */
[----:B------:R-:W-:Y:S01]  /*5500*/  SHF.L.U32 R26, R13, R28, RZ ;  /* 0x0000001c0d1a7219 */ /* 0x000fe200000006ff */
[----:B------:R-:W2:Y:S01]  /*5510*/  LDC R29, c[0x0][0x638] ;  /* 0x00018e00ff1d7b82 */ /* 0x000ea20000000800 */
[----:B------:R-:W-:-:S07]  /*5520*/  LOP3.LUT R25, RZ, R11, RZ, 0x33, !PT ;  /* 0x0000000bff197212 */ /* 0x000fce00078e33ff */
[----:B------:R-:W0:Y:S01]  /*5530*/  LDC R32, c[0x0][0x610] ;  /* 0x00018400ff207b82 */ /* 0x000e220000000800 */
[----:B----4-:R-:W-:Y:S05]  /*5540*/  @!P0 BRA `(.L_x_107) ;  /* 0x0000000000288947 */ /* 0x010fea0003800000 */
[----:B------:R-:W4:Y:S02]  /*5550*/  LDC R13, c[0x0][0x64c] ;  /* 0x00019300ff0d7b82 */ /* 0x000f240000000800 */
[----:B----4-:R-:W-:-:S05]  /*5560*/  IADD3 R13, P0, R20, R13, RZ ;  /* 0x0000000d140d7210 */ /* 0x010fca0007f1e0ff */
[----:B------:R-:W-:-:S04]  /*5570*/  IMAD.X R17, RZ, RZ, R9, P0 ;  /* 0x000000ffff117224 */ /* 0x000fc800000e0609 */
[----:B------:R-:W-:-:S04]  /*5580*/  IMAD.WIDE.U32 R8, R17, R30, RZ ;  /* 0x0000001e11087225 */ /* 0x000fc800078e00ff */
[----:B---3--:R-:W-:-:S04]  /*5590*/  IMAD.WIDE.U32 R10, P0, R13, R31, R8 ;  /* 0x0000001f0d0a7225 */ /* 0x008fc80007800008 */
[----:B------:R-:W-:-:S04]  /*55a0*/  IMAD.WIDE.U32 R8, R13, R30, RZ ;  /* 0x0000001e0d087225 */ /* 0x000fc800078e00ff */
[----:B------:R-:W-:Y:S01]  /*55b0*/  IMAD.X R15, RZ, RZ, RZ, P0 ;  /* 0x000000ffff0f7224 */ /* 0x000fe200000e06ff */
[----:B------:R-:W-:Y:S01]  /*55c0*/  IADD3 RZ, P0, R9, R10, RZ ;  /* 0x0000000a09ff7210 */ /* 0x000fe20007f1e0ff */
[----:B------:R-:W-:-:S04]  /*55d0*/  IMAD.MOV.U32 R14, RZ, RZ, R11 ;  /* 0x000000ffff0e7224 */ /* 0x000fc800078e000b */
[----:B------:R-:W-:-:S08]  /*55e0*/  IMAD.WIDE.U32.X R8, R17, R31, R14, P0 ;  /* 0x0000001f11087225 */ /* 0x000fd000000e040e */
.L_x_107:
[----:B-1----:R-:W-:Y:S01]  /*55f0*/  SHF.R.U64 R8, R8, R27, R9 ;  /* 0x0000001b08087219 */ /* 0x002fe20000001209 */
[----:B0-----:R-:W-:Y:S01]  /*5600*/  VIADD R13, R22, 0xffffffff ;  /* 0xffffffff160d7836 */ /* 0x001fe20000000000 */
[----:B------:R-:W-:Y:S01]  /*5610*/  LOP3.LUT R11, R16, R25, RZ, 0xc0, !PT ;  /* 0x00000019100b7212 */ /* 0x000fe200078ec0ff */
[----:B------:R-:W-:Y:S02]  /*5620*/  IMAD.MOV R19, RZ, RZ, -R19 ;  /* 0x000000ffff137224 */ /* 0x000fe400078e0a13 */
[----:B------:R-:W-:Y:S02]  /*5630*/  IMAD.MOV R9, RZ, RZ, -R8 ;  /* 0x000000ffff097224 */ /* 0x000fe400078e0a08 */
[----:B------:R-:W-:Y:S01]  /*5640*/  IMAD R26, R26, R8, R11 ;  /* 0x000000081a1a7224 */ /* 0x000fe200078e020b */
[----:B------:R-:W-:Y:S01]  /*5650*/  LOP3.LUT R11, R18, R13, RZ, 0xc0, !PT ;  /* 0x0000000d120b7212 */ /* 0x000fe200078ec0ff */
[----:B---3--:R-:W-:Y:S02]  /*5660*/  @P4 IMAD R23, R21, R19, R24 ;  /* 0x0000001315174224 */ /* 0x008fe400078e0218 */
[----:B--2---:R-:W-:-:S02]  /*5670*/  IMAD R8, R9, R29, R20 ;  /* 0x0000001d09087224 */ /* 0x004fc400078e0214 */
[----:B------:R-:W-:Y:S02]  /*5680*/  IMAD R26, R26, R32, R23 ;  /* 0x000000201a1a7224 */ /* 0x000fe400078e0217 */
[----:B------:R-:W-:Y:S02]  /*5690*/  IMAD R9, R8, R22, R11 ;  /* 0x0000001608097224 */ /* 0x000fe400078e020b */
[----:B------:R-:W-:-:S03]  /*56a0*/  IMAD.MOV.U32 R10, RZ, RZ, 0x1 ;  /* 0x00000001ff0a7424 */ /* 0x000fc600078e00ff */
[----:B------:R-:W-:Y:S02]  /*56b0*/  SEL R15, R9, R26, !P4 ;  /* 0x0000001a090f7207 */ /* 0x000fe40006000000 */
[----:B------:R-:W-:Y:S02]  /*56c0*/  PRMT R8, R10, 0x7610, R8 ;  /* 0x000076100a087816 */ /* 0x000fe40000000008 */
[----:B------:R-:W-:-:S07]  /*56d0*/  SEL R26, R26, R9, !P4 ;  /* 0x000000091a1a7207 */ /* 0x000fce0006000000 */
.L_x_105:
[----:B------:R-:W-:Y:S01]  /*56e0*/  LOP3.LUT P0, RZ, R8, 0xff, RZ, 0xc0, !PT ;  /* 0x000000ff08ff7812 */ /* 0x000fe2000780c0ff */
[----:B------:R-:W-:-:S12]  /*56f0*/  IMAD.MOV.U32 R71, RZ, RZ, R26 ;  /* 0x000000ffff477224 */ /* 0x000fd800078e001a */
[----:B------:R-:W-:Y:S05]  /*5700*/  @P0 BRA `(.L_x_108) ;  /* 0xffffffbc00300947 */ /* 0x000fea000383ffff */
[----:B------:R-:W-:Y:S05]  /*5710*/  EXIT ;  /* 0x000000000000794d */ /* 0x000fea0003800000 */
.L_x_8:
[----:B0-----:R-:W-:Y:S01]  /*5720*/  ULDC.64 UR4, c[0x0][0x650] ;  /* 0x0001940000047ab9 */ /* 0x001fe20000000a00 */
        /* <DEDUP_REMOVED lines=25> */
.L_x_110:
[----:B------:R-:W0:Y:S01]  /*58c0*/  LDC.64 R28, c[0x0][0x640] ;  /* 0x00019000ff1c7b82 */ /* 0x000e220000000a00 */
[-CC-:B------:R-:W-:Y:S01]  /*58d0*/  SHF.R.U64 R21, R16, R6.reuse, R17.reuse ;  /* 0x0000000610157219 */ /* 0x180fe20000001211 */
[----:B------:R-:W-:Y:S01]  /*58e0*/  IMAD.MOV.U32 R31, RZ, RZ, 0x1 ;  /* 0x00000001ff1f7424 */ /* 0x000fe200078e00ff */
[----:B------:R-:W-:Y:S02]  /*58f0*/  SHF.R.U32.HI R3, RZ, R6, R17 ;  /* 0x00000006ff037219 */ /* 0x000fe40000011611 */
[----:B------:R-:W-:-:S03]  /*5900*/  IADD3 R15, P0, RZ, -R21, RZ ;  /* 0x80000015ff0f7210 */ /* 0x000fc60007f1e0ff */
[----:B------:R-:W1:Y:S02]  /*5910*/  LDC R14, c[0x0][0x618] ;  /* 0x00018600ff0e7b82 */ /* 0x000e640000000800 */
[----:B------:R-:W-:Y:S02]  /*5920*/  IMAD.X R3, RZ, RZ, ~R3, P0 ;  /* 0x000000ffff037224 */ /* 0x000fe400000e0e03 */
[----:B------:R-:W-:-:S04]  /*5930*/  IMAD.WIDE.U32 R12, R15, R22, R4 ;  /* 0x000000160f0c7225 */ /* 0x000fc800078e0004 */
[----:B------:R-:W2:Y:S01]  /*5940*/  LDC R16, c[0x0][0x608] ;  /* 0x00018200ff107b82 */ /* 0x000ea20000000800 */
[----:B------:R-:W-:-:S04]  /*5950*/  IMAD R6, R3, R22, RZ ;  /* 0x0000001603067224 */ /* 0x000fc800078e02ff */
[----:B------:R-:W-:-:S03]  /*5960*/  IMAD R3, R15, R23, R6 ;  /* 0x000000170f037224 */ /* 0x000fc600078e0206 */
[----:B------:R-:W3:Y:S01]  /*5970*/  LDC R26, c[0x0][0x658] ;  /* 0x00019600ff1a7b82 */ /* 0x000ee20000000800 */
[----:B------:R-:W-:Y:S01]  /*5980*/  IMAD.IADD R3, R13, 0x1, R3 ;  /* 0x000000010d037824 */ /* 0x000fe200078e0203 */
[----:B0-----:R-:W-:Y:S01]  /*5990*/  ISETP.NE.U32.AND P0, PT, R28, RZ, PT ;  /* 0x000000ff1c00720c */ /* 0x001fe20003f05070 */
[----:B------:R-:W-:-:S03]  /*59a0*/  IMAD.MOV.U32 R13, RZ, RZ, -0x1 ;  /* 0xffffffffff0d7424 */ /* 0x000fc600078e00ff */
        /* <DEDUP_REMOVED lines=25> */
.L_x_111:
[----:B-1----:R-:W-:Y:S01]  /*5b40*/  SHF.R.U64 R6, R12, R25, R13 ;  /* 0x000000190c067219 */ /* 0x002fe2000000120d */
[----:B0-----:R-:W-:Y:S01]  /*5b50*/  VIADD R13, R24, 0xffffffff ;  /* 0xffffffff180d7836 */ /* 0x001fe20000000000 */
[----:B------:R-:W-:Y:S01]  /*5b60*/  SHF.L.U32 R9, R31, R26, RZ ;  /* 0x0000001a1f097219 */ /* 0x000fe200000006ff */
[----:B------:R-:W-:Y:S01]  /*5b70*/  @P4 IMAD R10, R11, R20, R8 ;  /* 0x000000140b0a4224 */ /* 0x000fe200078e0208 */
[----:B------:R-:W-:Y:S01]  /*5b80*/  LOP3.LUT R3, R22, R33, RZ, 0xc0, !PT ;  /* 0x0000002116037212 */ /* 0x000fe200078ec0ff */
[----:B------:R-:W-:Y:S01]  /*5b90*/  IMAD.MOV R12, RZ, RZ, -R6 ;  /* 0x000000ffff0c7224 */ /* 0x000fe200078e0a06 */
[----:B------:R-:W-:Y:S01]  /*5ba0*/  LOP3.LUT R18, R18, R13, RZ, 0xc0, !PT ;  /* 0x0000000d12127212 */ /* 0x000fe200078ec0ff */
[----:B------:R-:W-:Y:S02]  /*5bb0*/  IMAD.MOV.U32 R17, RZ, RZ, R21 ;  /* 0x000000ffff117224 */ /* 0x000fe400078e0015 */
[----:B------:R-:W-:Y:S02]  /*5bc0*/  IMAD R9, R9, R6, R3 ;  /* 0x0000000609097224 */ /* 0x000fe400078e0203 */
[----:B--2---:R-:W-:-:S02]  /*5bd0*/  IMAD R3, R12, R27, R23 ;  /* 0x0000001b0c037224 */ /* 0x004fc400078e0217 */
[----:B---3--:R-:W-:Y:S02]  /*5be0*/  IMAD R10, R9, R30, R10 ;  /* 0x0000001e090a7224 */ /* 0x008fe400078e020a */
[----:B------:R-:W-:Y:S02]  /*5bf0*/  IMAD.MOV.U32 R6, RZ, RZ, 0x1 ;  /* 0x00000001ff067424 */ /* 0x000fe400078e00ff */
[----:B------:R-:W-:-:S03]  /*5c00*/  IMAD R9, R3, R24, R18 ;  /* 0x0000001803097224 */ /* 0x000fc600078e0212 */
[----:B------:R-:W-:Y:S02]  /*5c10*/  PRMT R3, R6, 0x7610, R3 ;  /* 0x0000761006037816 */ /* 0x000fe40000000003 */
[----:B------:R-:W-:Y:S02]  /*5c20*/  SEL R6, R9, R10, !P4 ;  /* 0x0000000a09067207 */ /* 0x000fe40006000000 */
[----:B------:R-:W-:-:S07]  /*5c30*/  SEL R18, R10, R9, !P4 ;  /* 0x000000090a127207 */ /* 0x000fce0006000000 */
.L_x_109:
[----:B------:R-:W-:-:S08]  /*5c40*/  NOP ;  /* 0x0000000000007918 */ /* 0x000fd00000000000 */
[----:B------:R-:W0:-:S00]  /*5c50*/  USETMAXREG.DEALLOC.CTAPOOL 0x28 ;  /* 0x00000028000079c8 */ /* 0x000e0000080e0500 */
[----:B0-----:R-:W-:-:S13]  /*5c60*/  ISETP.NE.AND P0, PT, R7, RZ, PT ;  /* 0x000000ff0700720c */ /* 0x001fda0003f05270 */
[----:B------:R-:W-:Y:S05]  /*5c70*/  @P0 EXIT ;  /* 0x000000000000094d */ /* 0x000fea0003800000 */
[----:B------:R-:W-:Y:S01]  /*5c80*/  LOP3.LUT P0, RZ, R3, 0xff, RZ, 0xc0, !PT ;  /* 0x000000ff03ff7812 */ /* 0x000fe2000780c0ff */
[----:B------:R-:W-:Y:S02]  /*5c90*/  IMAD.MOV.U32 R3, RZ, RZ, 0x1 ;  /* 0x00000001ff037424 */ /* 0x000fe400078e00ff */
[----:B------:R-:W-:-:S10]  /*5ca0*/  IMAD.MOV.U32 R15, RZ, RZ, RZ ;  /* 0x000000ffff0f7224 */ /* 0x000fd400078e00ff */
[----:B------:R-:W-:Y:S05]  /*5cb0*/  @!P0 BRA `(.L_x_112) ;  /* 0x0000000c003c8947 */ /* 0x000fea0003800000 */
[----:B------:R-:W0:Y:S01]  /*5cc0*/  LDC R3, c[0x0][0x28c] ;  /* 0x0000a300ff037b82 */ /* 0x000e220000000800 */
[----:B------:R-:W1:Y:S01]  /*5cd0*/  S2R R12, SR_CgaCtaId ;  /* 0x00000000000c7919 */ /* 0x000e620000008800 */
[----:B------:R-:W-:Y:S01]  /*5ce0*/  ULDC UR5, c[0x0][0x658] ;  /* 0x0001960000057ab9 */ /* 0x000fe20000000800 */
[----:B------:R-:W-:Y:S01]  /*5cf0*/  UMOV UR7, 0xffffffff ;  /* 0xffffffff00077882 */ /* 0x000fe20000000000 */
[----:B------:R-:W-:Y:S01]  /*5d00*/  ULDC UR6, c[0x0][0xc] ;  /* 0x0000030000067ab9 */ /* 0x000fe20000000800 */
[----:B------:R-:W-:Y:S01]  /*5d10*/  USHF.L.U32 UR8, UR7, UR5, URZ ;  /* 0x0000000507087299 */ /* 0x000fe2000800063f */
[----:B------:R-:W-:Y:S01]  /*5d20*/  BSSY B0, `(.L_x_112) ;  /* 0x00000c8000007945 */ /* 0x000fe20003800000 */
[----:B------:R-:W-:Y:S01]  /*5d30*/  UMOV UR9, 0x1 ;  /* 0x0000000100097882 */ /* 0x000fe20000000000 */
[----:B------:R-:W-:Y:S01]  /*5d40*/  ULDC UR7, c[0x0][0x10] ;  /* 0x0000040000077ab9 */ /* 0x000fe20000000800 */
[----:B------:R-:W-:Y:S01]  /*5d50*/  USHF.L.U32 UR18, UR9, UR5, URZ ;  /* 0x0000000509127299 */ /* 0x000fe2000800063f */
[----:B------:R-:W-:Y:S01]  /*5d60*/  IMAD.MOV.U32 R16, RZ, RZ, 0x1 ;  /* 0x00000001ff107424 */ /* 0x000fe200078e00ff */
[----:B------:R-:W-:Y:S01]  /*5d70*/  UIMAD.WIDE.U32 UR6, UR6, UR7, URZ ;  /* 0x00000007060672a5 */ /* 0x000fe2000f8e003f */
[----:B------:R-:W-:Y:S01]  /*5d80*/  LOP3.LUT R14, R2, 0x2, RZ, 0xfc, !PT ;  /* 0x00000002020e7812 */ /* 0x000fe200078efcff */
[----:B------:R-:W-:Y:S01]  /*5d90*/  ULDC UR5, c[0x0][0x14] ;  /* 0x0000050000057ab9 */ /* 0x000fe20000000800 */
[----:B------:R-:W-:Y:S01]  /*5da0*/  IMAD.MOV.U32 R15, RZ, RZ, RZ ;  /* 0x000000ffff0f7224 */ /* 0x000fe200078e00ff */
[----:B------:R-:W-:-:S02]  /*5db0*/  UIMAD.WIDE.U32 UR20, UR6, UR5, URZ ;  /* 0x00000005061472a5 */ /* 0x000fc4000f8e003f */
[----:B------:R-:W-:Y:S01]  /*5dc0*/  UIMAD UR13, UR7, UR5, URZ ;  /* 0x00000005070d72a4 */ /* 0x000fe2000f8e023f */
[----:B------:R-:W-:Y:S01]  /*5dd0*/  ULDC UR4, c[0x0][0x600] ;  /* 0x0001800000047ab9 */ /* 0x000fe20000000800 */
[----:B------:R-:W-:Y:S02]  /*5de0*/  ULOP3.LUT UR17, URZ, UR8, URZ, 0x33, !UPT ;  /* 0x000000083f117292 */ /* 0x000fe4000f8e333f */
[----:B------:R-:W-:Y:S01]  /*5df0*/  UIADD3 UR4, UR4, -0x1, URZ ;  /* 0xffffffff04047890 */ /* 0x000fe2000fffe03f */
[----:B0-----:R-:W-:Y:S01]  /*5e00*/  VIADD R3, R3, 0x3f ;  /* 0x0000003f03037836 */ /* 0x001fe20000000000 */
[----:B------:R-:W-:Y:S01]  /*5e10*/  UIADD3 UR13, UR21, UR13, URZ ;  /* 0x0000000d150d7290 */ /* 0x000fe2000fffe03f */
[----:B------:R-:W-:-:S03]  /*5e20*/  ULDC.64 UR22, c[0x0][0x198] ;  /* 0x0000660000167ab9 */ /* 0x000fc60000000a00 */
[----:B------:R-:W-:-:S04]  /*5e30*/  SHF.R.S32.HI R8, RZ, 0x1f, R3 ;  /* 0x0000001fff087819 */ /* 0x000fc80000011403 */
[----:B------:R-:W-:Y:S01]  /*5e40*/  LEA.HI R8, R8, R3, RZ, 0x6 ;  /* 0x0000000308087211 */ /* 0x000fe200078f30ff */
[C---:B-1----:R-:W-:Y:S02]  /*5e50*/  IMAD.SHL.U32 R11, R12.reuse, 0x10, RZ ;  /* 0x000000100c0b7824 */ /* 0x042fe400078e00ff */
[----:B------:R-:W-:Y:S01]  /*5e60*/  IMAD.SHL.U32 R12, R12, 0x400, RZ ;  /* 0x000004000c0c7824 */ /* 0x000fe200078e00ff */
[----:B------:R-:W-:Y:S01]  /*5e70*/  SHF.R.S32.HI R10, RZ, 0x6, R8 ;  /* 0x00000006ff0a7819 */ /* 0x000fe20000011408 */
[----:B------:R-:W-:Y:S01]  /*5e80*/  IMAD.MOV.U32 R3, RZ, RZ, 0x1 ;  /* 0x00000001ff037424 */ /* 0x000fe200078e00ff */
[----:B------:R-:W-:Y:S02]  /*5e90*/  LOP3.LUT R11, R11, 0x30, RZ, 0xc0, !PT ;  /* 0x000000300b0b7812 */ /* 0x000fe400078ec0ff */
[----:B------:R-:W-:Y:S01]  /*5ea0*/  LOP3.LUT R12, R12, 0xc00, RZ, 0xc0, !PT ;  /* 0x00000c000c0c7812 */ /* 0x000fe200078ec0ff */
[----:B------:R-:W-:-:S07]  /*5eb0*/  VIADD R13, R10, 0x1 ;  /* 0x000000010a0d7836 */ /* 0x000fce0000000000 */
.L_x_123:
[----:B------:R-:W-:-:S03]  /*5ec0*/  UMOV UR5, 0xffffffff ;  /* 0xffffffff00057882 */ /* 0x000fc60000000000 */
[----:B------:R-:W-:Y:S05]  /*5ed0*/  BRA.DIV UR5, `(.L_x_113) ;  /* 0x00000016059c7947 */ /* 0x000fea000b800000 */
[----:B------:R-:W-:-:S13]  /*5ee0*/  ELECT P0, URZ, PT ;  /* 0x00000000003f782f */ /* 0x000fda0003800000 */
.L_x_148:
[----:B------:R-:W0:Y:S01]  /*5ef0*/  LDC R7, c[0x0][0x28c] ;  /* 0x0000a300ff077b82 */ /* 0x000e220000000800 */
[----:B------:R-:W-:Y:S01]  /*5f00*/  BSSY B1, `(.L_x_114) ;  /* 0x0000038000017945 */ /* 0x000fe20003800000 */
[----:B0-----:R-:W-:-:S13]  /*5f10*/  ISETP.LT.OR P0, PT, R7, 0x1, !P0 ;  /* 0x000000010700780c */ /* 0x001fda0004701670 */
[----:B------:R-:W-:Y:S05]  /*5f20*/  @P0 BRA `(.L_x_115) ;  /* 0x0000000000d40947 */ /* 0x000fea0003800000 */
[----:B------:R-:W-:Y:S02]  /*5f30*/  IMAD R20, R6, 0x40, R11 ;  /* 0x0000004006147824 */ /* 0x000fe400078e020b */
[----:B------:R-:W-:Y:S02]  /*5f40*/  IMAD.SHL.U32 R19, R18, 0x80, RZ ;  /* 0x0000008012137824 */ /* 0x000fe400078e00ff */
[----:B------:R-:W-:Y:S02]  /*5f50*/  IMAD.MOV.U32 R23, RZ, RZ, RZ ;  /* 0x000000ffff177224 */ /* 0x000fe400078e00ff */
[----:B------:R-:W-:Y:S02]  /*5f60*/  IMAD.MOV.U32 R6, RZ, RZ, R13 ;  /* 0x000000ffff067224 */ /* 0x000fe400078e000d */
[----:B------:R-:W-:Y:S02]  /*5f70*/  IMAD.MOV.U32 R7, RZ, RZ, R3 ;  /* 0x000000ffff077224 */ /* 0x000fe400078e0003 */
[----:B------:R-:W-:-:S07]  /*5f80*/  IMAD.MOV.U32 R9, RZ, RZ, R15 ;  /* 0x000000ffff097224 */ /* 0x000fce00078e000f */
.L_x_118:
[----:B------:R-:W0:Y:S01]  /*5f90*/  S2R R21, SR_CgaCtaId ;  /* 0x0000000000157919 */ /* 0x000e220000008800 */
[----:B------:R-:W-:Y:S02]  /*5fa0*/  MOV R8, 0x400 ;  /* 0x0000040000087802 */ /* 0x000fe40000000f00 */
[----:B------:R-:W-:-:S13]  /*5fb0*/  LOP3.LUT P1, RZ, R0, 0x7f, RZ, 0xc0, !PT ;  /* 0x0000007f00ff7812 */ /* 0x000fda000782c0ff */
[----:B------:R-:W1:Y:S01]  /*5fc0*/  @!P1 LDC R18, c[0x0][0x500] ;  /* 0x00014000ff129b82 */ /* 0x000e620000000800 */
[----:B0-----:R-:W-:Y:S02]  /*5fd0*/  LEA R22, R21, R8, 0x18 ;  /* 0x0000000815167211 */ /* 0x001fe400078ec0ff */
[----:B------:R-:W-:-:S03]  /*5fe0*/  SHF.L.U32 R8, R7, 0x1f, RZ ;  /* 0x0000001f07087819 */ /* 0x000fc600000006ff */
[----:B------:R-:W-:-:S04]  /*5ff0*/  IMAD R21, R9, 0x8, R22 ;  /* 0x0000000809157824 */ /* 0x000fc800078e0216 */
[----:B------:R-:W0:Y:S02]  /*6000*/  SYNCS.PHASECHK.TRANS64.TRYWAIT P0, [R21+URZ+0x90], R8 ;  /* 0x00009008150075a7 */ /* 0x000e24000800017f */
[----:B01----:R-:W-:Y:S05]  /*6010*/  @!P0 BRA `(.L_x_116) ;  /* 0x00000014006c8947 */ /* 0x003fea0003800000 */
.L_x_149:
[----:B0-----:R-:W-:Y:S01]  /*6020*/  PRMT R8, R14, 0x9910, RZ ;  /* 0x000099100e087816 */ /* 0x001fe200000000ff */
[----:B------:R0:W-:Y:S03]  /*6030*/  @!P1 SYNCS.ARRIVE.TRANS64 RZ, [R21+URZ], R18 ;  /* 0x0000001215ff99a7 */ /* 0x0001e6000800003f */
[----:B------:R-:W-:-:S13]  /*6040*/  ISETP.NE.AND P0, PT, R8, 0x2, PT ;  /* 0x000000020800780c */ /* 0x000fda0003f05270 */
[----:B0-----:R-:W-:Y:S05]  /*6050*/  @P0 BRA `(.L_x_117) ;  /* 0x0000000000040947 */ /* 0x001fea0003800000 */
[----:B------:R-:W-:Y:S01]  /*6060*/  BPT.TRAP 0x1 ;  /* 0x000000040000795c */ /* 0x000fe20000300000 */
.L_x_117:
[----:B------:R-:W-:Y:S01]  /*6070*/  R2UR UR16, R22 ;  /* 0x00000000161072ca */ /* 0x000fe200000e0000 */
[----:B------:R-:W-:Y:S01]  /*6080*/  IMAD R22, R9, 0x2000, R22 ;  /* 0x0000200009167824 */ /* 0x000fe200078e0216 */
[----:B------:R-:W-:Y:S01]  /*6090*/  R2UR UR9, R21 ;  /* 0x00000000150972ca */ /* 0x000fe200000e0000 */
[----:B------:R-:W-:Y:S01]  /*60a0*/  IMAD R8, R9, 0x1000, R12 ;  /* 0x0000100009087824 */ /* 0x000fe200078e020c */
[----:B------:R-:W-:Y:S01]  /*60b0*/  UIADD3 UR6, UP0, UR22, 0xf0, URZ ;  /* 0x000000f016067890 */ /* 0x000fe2000ff1e03f */
[----:B------:R-:W-:Y:S01]  /*60c0*/  VIADD R6, R6, 0xffffffff ;  /* 0xffffffff06067836 */ /* 0x000fe20000000000 */
[----:B------:R-:W-:Y:S01]  /*60d0*/  R2UR UR5, R22 ;  /* 0x00000000160572ca */ /* 0x000fe200000e0000 */
[----:B------:R-:W-:Y:S01]  /*60e0*/  UIADD3 UR24, UP1, UR22, 0x1f0, URZ ;  /* 0x000001f016187890 */ /* 0x000fe2000ff3e03f */
[----:B------:R-:W-:Y:S01]  /*60f0*/  R2UR UR8, R8 ;  /* 0x00000000080872ca */ /* 0x000fe200000e0000 */
[----:B------:R-:W-:Y:S01]  /*6100*/  UIADD3.X UR7, URZ, UR23, URZ, UP0, !UPT ;  /* 0x000000173f077290 */ /* 0x000fe200087fe43f */
[----:B------:R-:W-:Y:S01]  /*6110*/  R2UR UR11, R19 ;  /* 0x00000000130b72ca */ /* 0x000fe200000e0000 */
[----:B------:R-:W-:Y:S01]  /*6120*/  VIADD R9, R9, 0x1 ;  /* 0x0000000109097836 */ /* 0x000fe20000000000 */
[----:B------:R-:W-:Y:S01]  /*6130*/  R2UR UR10, R23 ;  /* 0x00000000170a72ca */ /* 0x000fe200000e0000 */
[----:B------:R-:W-:Y:S01]  /*6140*/  UIADD3.X UR25, URZ, UR23, URZ, UP1, !UPT ;  /* 0x000000173f197290 */ /* 0x000fe20008ffe43f */
[----:B------:R-:W-:Y:S01]  /*6150*/  R2UR UR12, R17 ;  /* 0x00000000110c72ca */ /* 0x000fe200000e0000 */
[----:B------:R-:W-:Y:S01]  /*6160*/  UMOV UR14, 0x0 ;  /* 0x00000000000e7882 */ /* 0x000fe20000000000 */
[----:B------:R-:W-:Y:S01]  /*6170*/  R2UR UR19, R20 ;  /* 0x00000000141372ca */ /* 0x000fe200000e0000 */
[----:B------:R-:W-:Y:S01]  /*6180*/  UMOV UR15, 0x10000000 ;  /* 0x10000000000f7882 */ /* 0x000fe20000000000 */
[----:B------:R-:W-:Y:S01]  /*6190*/  ISETP.GT.AND P1, PT, R6, 0x1, PT ;  /* 0x000000010600780c */ /* 0x000fe20003f24270 */
[----:B------:R-:W-:Y:S01]  /*61a0*/  UIADD3 UR5, UR5, 0x200, URZ ;  /* 0x0000020005057890 */ /* 0x000fe2000fffe03f */
[----:B------:R-:W-:Y:S01]  /*61b0*/  ISETP.NE.AND P0, PT, R9, 0x12, PT ;  /* 0x000000120900780c */ /* 0x000fe20003f05270 */
[----:B------:R-:W-:Y:S01]  /*61c0*/  UIADD3 UR16, UR16, 0x24200, UR8 ;  /* 0x0002420010107890 */ /* 0x000fe2000fffe008 */
[----:B------:R-:W-:Y:S01]  /*61d0*/  VIADD R23, R23, 0x40 ;  /* 0x0000004017177836 */ /* 0x000fe20000000000 */
[----:B------:R-:W-:Y:S01]  /*61e0*/  UMOV UR26, 0xf0000 ;  /* 0x000f0000001a7882 */ /* 0x000fe20000000000 */
[----:B------:R-:W-:-:S02]  /*61f0*/  SEL R8, RZ, 0x1, P0 ;  /* 0x00000001ff087807 */ /* 0x000fc40000000000 */
[----:B------:R-:W-:Y:S01]  /*6200*/  UMOV UR8, UR5 ;  /* 0x0000000500087c82 */ /* 0x000fe20008000000 */
[----:B------:R-:W-:Y:S01]  /*6210*/  SEL R9, R9, RZ, P0 ;  /* 0x000000ff09097207 */ /* 0x000fe20000000000 */
[----:B------:R0:W-:Y:S01]  /*6220*/  UTMALDG.3D [UR8], [UR6], desc[UR14] ;  /* 0x00000e08060075b4 */ /* 0x0001e20008011000 */
[----:B------:R-:W-:Y:S01]  /*6230*/  LOP3.LUT R7, R7, R8, RZ, 0x3c, !PT ;  /* 0x0000000807077212 */ /* 0x000fe200078e3cff */
[----:B0-----:R-:W-:Y:S01]  /*6240*/  UMOV UR11, UR19 ;  /* 0x00000013000b7c82 */ /* 0x001fe20008000000 */
[----:B------:R-:W-:Y:S02]  /*6250*/  UMOV UR8, UR16 ;  /* 0x0000001000087c82 */ /* 0x000fe40008000000 */
[----:B------:R0:W-:Y:S02]  /*6260*/  UTMALDG.3D.MULTICAST [UR8], [UR24], UR26, desc[UR14] ;  /* 0x00000e08180073b4 */ /* 0x0001e4000801181a */
[----:B0-----:R-:W-:Y:S05]  /*6270*/  @P1 BRA `(.L_x_118) ;  /* 0xfffffffc00441947 */ /* 0x001fea000383ffff */
.L_x_115:
[----:B------:R-:W-:Y:S05]  /*6280*/  BSYNC B1 ;  /* 0x0000000000017941 */ /* 0x000fea0003800000 */
.L_x_114:
[----:B------:R-:W-:Y:S01]  /*6290*/  LOP3.LUT P1, RZ, R16, 0xff, RZ, 0xc0, !PT ;  /* 0x000000ff10ff7812 */ /* 0x000fe2000782c0ff */
[C---:B------:R-:W-:Y:S01]  /*62a0*/  IMAD.IADD R15, R10.reuse, 0x1, R15 ;  /* 0x000000010a0f7824 */ /* 0x040fe200078e020f */
[----:B------:R-:W-:Y:S01]  /*62b0*/  ULDC.64 UR6, c[0x0][0x650] ;  /* 0x0001940000067ab9 */ /* 0x000fe20000000a00 */
[C---:B------:R-:W-:Y:S01]  /*62c0*/  ISETP.GE.U32.AND P2, PT, R10.reuse, 0x12, PT ;  /* 0x000000120a00780c */ /* 0x040fe20003f46070 */
[----:B------:R-:W-:Y:S01]  /*62d0*/  BSSY B1, `(.L_x_119) ;  /* 0x000006a000017945 */ /* 0x000fe20003800000 */
[----:B------:R-:W-:Y:S01]  /*62e0*/  IMAD.MOV.U32 R18, RZ, RZ, -0x1 ;  /* 0xffffffffff127424 */ /* 0x000fe200078e00ff */
[----:B------:R-:W-:Y:S01]  /*62f0*/  ISETP.GT.U32.AND P0, PT, R15, 0x11, PT ;  /* 0x000000110f00780c */ /* 0x000fe20003f04070 */
[----:B------:R-:W-:Y:S01]  /*6300*/  IMAD.MOV.U32 R17, RZ, RZ, -0x1 ;  /* 0xffffffffff117424 */ /* 0x000fe200078e00ff */
[----:B------:R-:W-:Y:S02]  /*6310*/  PRMT R16, RZ, 0x7610, R16 ;  /* 0x00007610ff107816 */ /* 0x000fe40000000010 */
[----:B------:R-:W-:-:S03]  /*6320*/  ISETP.LT.U32.AND P0, PT, R10, 0x12, P0 ;  /* 0x000000120a00780c */ /* 0x000fc60000701070 */
[----:B------:R-:W0:Y:S01]  /*6330*/  @P1 S2R R7, SR_CgaCtaId ;  /* 0x0000000000071919 */ /* 0x000e220000008800 */
[----:B------:R-:W-:-:S04]  /*6340*/  @P1 MOV R6, 0x400 ;  /* 0x0000040000061802 */ /* 0x000fc80000000f00 */
[----:B0-----:R-:W-:Y:S01]  /*6350*/  @P1 LEA R8, R7, R6, 0x18 ;  /* 0x0000000607081211 */ /* 0x001fe200078ec0ff */
[----:B------:R-:W-:Y:S01]  /*6360*/  IMAD.WIDE.U32 R6, R15, 0x38e38e39, RZ ;  /* 0x38e38e390f067825 */ /* 0x000fe200078e00ff */
[----:B------:R-:W-:Y:S02]  /*6370*/  SEL R6, RZ, 0x1, !P0 ;  /* 0x00000001ff067807 */ /* 0x000fe40004000000 */
[----:B------:R0:W-:Y:S01]  /*6380*/  @P1 SYNCS.ARRIVE.TRANS64.A1T0 RZ, [R8+URZ+0x138], RZ ;  /* 0x000138ff08ff19a7 */ /* 0x0001e2000810003f */
[----:B------:R-:W-:Y:S02]  /*6390*/  IADD3 R4, P1, R4, UR20, RZ ;  /* 0x0000001404047c10 */ /* 0x000fe4000ff3e0ff */
[----:B------:R-:W-:Y:S01]  /*63a0*/  LOP3.LUT R3, R3, R6, RZ, 0x3c, !PT ;  /* 0x0000000603037212 */ /* 0x000fe200078e3cff */
[----:B------:R-:W-:Y:S01]  /*63b0*/  IMAD.MOV.U32 R6, RZ, RZ, -0x1 ;  /* 0xffffffffff067424 */ /* 0x000fe200078e00ff */
[----:B------:R-:W-:Y:S02]  /*63c0*/  IADD3.X R5, R5, UR13, RZ, P1, !PT ;  /* 0x0000000d05057c10 */ /* 0x000fe40008ffe4ff */
[----:B------:R-:W-:-:S02]  /*63d0*/  ISETP.GE.U32.AND P0, PT, R4, UR6, PT ;  /* 0x0000000604007c0c */ /* 0x000fc4000bf06070 */
[----:B0-----:R-:W-:Y:S02]  /*63e0*/  SHF.R.U32.HI R8, RZ, 0x2, R7 ;  /* 0x00000002ff087819 */ /* 0x001fe40000011607 */
[----:B------:R-:W-:Y:S02]  /*63f0*/  ISETP.GE.U32.AND.EX P0, PT, R5, UR7, PT, P0 ;  /* 0x0000000705007c0c */ /* 0x000fe4000bf06100 */
[----:B------:R-:W-:Y:S01]  /*6400*/  @P2 LOP3.LUT R3, R3, 0x1, R8, 0x78, !PT ;  /* 0x0000000103032812 */ /* 0x000fe200078e7808 */
[----:B------:R-:W-:Y:S01]  /*6410*/  IMAD R15, R8, -0x12, R15 ;  /* 0xffffffee080f7824 */ /* 0x000fe200078e020f */
[----:B------:R-:W-:-:S09]  /*6420*/  PRMT R7, RZ, 0x7610, R7 ;  /* 0x00007610ff077816 */ /* 0x000fd20000000007 */
[----:B------:R-:W-:Y:S05]  /*6430*/  @P0 BRA `(.L_x_120) ;  /* 0x00000004004c0947 */ /* 0x000fea0003800000 */
[----:B------:R-:W0:Y:S01]  /*6440*/  S2R R18, SR_CTAID.X ;  /* 0x0000000000127919 */ /* 0x000e220000002500 */
[----:B------:R-:W-:Y:S01]  /*6450*/  ULDC.64 UR6, c[0x0][0x628] ;  /* 0x00018a0000067ab9 */ /* 0x000fe20000000a00 */
[----:B------:R-:W-:Y:S01]  /*6460*/  ULDC UR8, c[0x0][0x630] ;  /* 0x00018c0000087ab9 */ /* 0x000fe20000000800 */
[----:B------:R-:W-:Y:S01]  /*6470*/  ISETP.NE.U32.AND P0, PT, RZ, UR6, PT ;  /* 0x00000006ff007c0c */ /* 0x000fe2000bf05070 */
[----:B------:R-:W1:Y:S01]  /*6480*/  S2R R19, SR_CTAID.Y ;  /* 0x0000000000137919 */ /* 0x000e620000002600 */
[----:B------:R-:W-:Y:S01]  /*6490*/  ULDC UR9, c[0x0][0x150] ;  /* 0x0000540000097ab9 */ /* 0x000fe20000000800 */
[----:B------:R-:W-:Y:S01]  /*64a0*/  IMAD.MOV.U32 R6, RZ, RZ, R4 ;  /* 0x000000ffff067224 */ /* 0x000fe200078e0004 */
[----:B------:R-:W-:Y:S01]  /*64b0*/  ISETP.NE.AND.EX P0, PT, RZ, UR7, PT, P0 ;  /* 0x00000007ff007c0c */ /* 0x000fe2000bf05300 */
[----:B------:R-:W-:Y:S01]  /*64c0*/  IMAD.MOV.U32 R7, RZ, RZ, R5 ;  /* 0x000000ffff077224 */ /* 0x000fe200078e0005 */
[----:B0-----:R-:W-:-:S11]  /*64d0*/  I2FP.F32.U32 R20, R18 ;  /* 0x0000001200147245 */ /* 0x001fd60000201000 */
[----:B------:R-:W-:Y:S05]  /*64e0*/  @!P0 BRA `(.L_x_121) ;  /* 0x0000000000288947 */ /* 0x000fea0003800000 */
[----:B------:R-:W-:Y:S02]  /*64f0*/  ULDC UR5, c[0x0][0x634] ;  /* 0x00018d0000057ab9 */ /* 0x000fe40000000800 */
[----:B------:R-:W-:-:S05]  /*6500*/  IADD3 R7, P0, R4, UR5, RZ ;  /* 0x0000000504077c10 */ /* 0x000fca000ff1e0ff */
[----:B------:R-:W-:-:S04]  /*6510*/  IMAD.X R17, RZ, RZ, R5, P0 ;  /* 0x000000ffff117224 */ /* 0x000fc800000e0605 */
[----:B------:R-:W-:-:S04]  /*6520*/  IMAD.WIDE.U32 R8, R17, UR6, RZ ;  /* 0x0000000611087c25 */ /* 0x000fc8000f8e00ff */
[----:B------:R-:W-:-:S04]  /*6530*/  IMAD.WIDE.U32 R8, P0, R7, UR7, R8 ;  /* 0x0000000707087c25 */ /* 0x000fc8000f800008 */
[----:B------:R-:W-:-:S04]  /*6540*/  IMAD.WIDE.U32 R6, R7, UR6, RZ ;  /* 0x0000000607067c25 */ /* 0x000fc8000f8e00ff */
[----:B------:R-:W-:Y:S01]  /*6550*/  IMAD.MOV.U32 R6, RZ, RZ, R9 ;  /* 0x000000ffff067224 */ /* 0x000fe200078e0009 */
[----:B------:R-:W-:Y:S01]  /*6560*/  IADD3 RZ, P1, R7, R8, RZ ;  /* 0x0000000807ff7210 */ /* 0x000fe20007f3e0ff */
[----:B------:R-:W-:-:S04]  /*6570*/  IMAD.X R7, RZ, RZ, RZ, P0 ;  /* 0x000000ffff077224 */ /* 0x000fc800000e06ff */
[----:B------:R-:W-:-:S08]  /*6580*/  IMAD.WIDE.U32.X R6, R17, UR7, R6, P1 ;  /* 0x0000000711067c25 */ /* 0x000fd000088e0406 */
.L_x_121:
[--C-:B------:R-:W-:Y:S01]  /*6590*/  SHF.R.U64 R17, R6, UR8, R7.reuse ;  /* 0x0000000806117c19 */ /* 0x100fe20008001207 */
[----:B------:R-:W-:Y:S01]  /*65a0*/  FMUL R20, R20, UR9 ;  /* 0x0000000914147c20 */ /* 0x000fe20008400000 */
[----:B------:R-:W0:Y:S01]  /*65b0*/  LDC R21, c[0x0][0x144] ;  /* 0x00005100ff157b82 */ /* 0x000e220000000800 */
[----:B-1----:R-:W-:Y:S01]  /*65c0*/  I2FP.F32.U32 R8, R19 ;  /* 0x0000001300087245 */ /* 0x002fe20000201000 */
[----:B------:R-:W-:Y:S01]  /*65d0*/  ULDC UR5, c[0x0][0x154] ;  /* 0x0000550000057ab9 */ /* 0x000fe20000000800 */
[----:B------:R-:W-:Y:S01]  /*65e0*/  SHF.R.U32.HI R6, RZ, UR8, R7 ;  /* 0x00000008ff067c19 */ /* 0x000fe20008011607 */
[----:B------:R-:W-:Y:S01]  /*65f0*/  ULDC.64 UR6, c[0x0][0x620] ;  /* 0x0001880000067ab9 */ /* 0x000fe20000000a00 */
[----:B------:R-:W-:Y:S01]  /*6600*/  IADD3 R7, P0, RZ, -R17, RZ ;  /* 0x80000011ff077210 */ /* 0x000fe20007f1e0ff */
[----:B------:R-:W1:Y:S01]  /*6610*/  F2I.U32.TRUNC.NTZ R20, R20 ;  /* 0x0000001400147305 */ /* 0x000e62000020f000 */
[----:B------:R-:W-:Y:S01]  /*6620*/  FMUL R8, R8, UR5 ;  /* 0x0000000508087c20 */ /* 0x000fe20008400000 */
[----:B------:R-:W2:Y:S01]  /*6630*/  LDC R22, c[0x0][0x148] ;  /* 0x00005200ff167b82 */ /* 0x000ea20000000800 */
[----:B------:R-:W-:Y:S01]  /*6640*/  ULDC UR5, c[0x0][0x618] ;  /* 0x0001860000057ab9 */ /* 0x000fe20000000800 */
[----:B------:R-:W-:-:S04]  /*6650*/  IMAD.X R6, RZ, RZ, ~R6, P0 ;  /* 0x000000ffff067224 */ /* 0x000fc800000e0e06 */
[----:B------:R-:W-:Y:S01]  /*6660*/  IMAD R6, R6, UR6, RZ ;  /* 0x0000000606067c24 */ /* 0x000fe2000f8e02ff */
[----:B------:R-:W3:Y:S03]  /*6670*/  F2I.U32.TRUNC.NTZ R8, R8 ;  /* 0x0000000800087305 */ /* 0x000ee6000020f000 */
[C---:B------:R-:W-:Y:S02]  /*6680*/  IMAD R9, R7.reuse, UR7, R6 ;  /* 0x0000000707097c24 */ /* 0x040fe4000f8e0206 */
[----:B------:R-:W-:Y:S01]  /*6690*/  IMAD.WIDE.U32 R6, R7, UR6, R4 ;  /* 0x0000000607067c25 */ /* 0x000fe2000f8e0004 */
[----:B------:R-:W-:Y:S02]  /*66a0*/  ULDC.64 UR6, c[0x0][0x640] ;  /* 0x0001900000067ab9 */ /* 0x000fe40000000a00 */
[----:B------:R-:W-:Y:S01]  /*66b0*/  ISETP.NE.U32.AND P0, PT, RZ, UR6, PT ;  /* 0x00000006ff007c0c */ /* 0x000fe2000bf05070 */
[----:B-1----:R-:W-:-:S02]  /*66c0*/  IMAD.MOV R20, RZ, RZ, -R20 ;  /* 0x000000ffff147224 */ /* 0x002fc400078e0a14 */
[----:B------:R-:W-:Y:S01]  /*66d0*/  IMAD.IADD R7, R7, 0x1, R9 ;  /* 0x0000000107077824 */ /* 0x000fe200078e0209 */
[----:B------:R-:W-:Y:S01]  /*66e0*/  ISETP.NE.AND.EX P0, PT, RZ, UR7, PT, P0 ;  /* 0x00000007ff007c0c */ /* 0x000fe2000bf05300 */
[----:B0-----:R-:W-:-:S03]  /*66f0*/  IMAD R18, R21, R20, R18 ;  /* 0x0000001415127224 */ /* 0x001fc600078e0212 */
[--C-:B------:R-:W-:Y:S01]  /*6700*/  SHF.R.U64 R20, R6, UR5, R7.reuse ;  /* 0x0000000506147c19 */ /* 0x100fe20008001207 */
[----:B---3--:R-:W-:Y:S01]  /*6710*/  IMAD.MOV R6, RZ, RZ, -R8 ;  /* 0x000000ffff067224 */ /* 0x008fe200078e0a08 */
[----:B------:R-:W-:Y:S01]  /*6720*/  SHF.R.U32.HI R7, RZ, UR5, R7 ;  /* 0x00000005ff077c19 */ /* 0x000fe20008011607 */
[----:B------:R-:W-:Y:S02]  /*6730*/  ULDC UR5, c[0x0][0x608] ;  /* 0x0001820000057ab9 */ /* 0x000fe40000000800 */
[----:B--2---:R-:W-:Y:S01]  /*6740*/  @P4 IMAD R18, R22, R6, R19 ;  /* 0x0000000616124224 */ /* 0x004fe200078e0213 */
[--C-:B------:R-:W-:Y:S02]  /*6750*/  SHF.R.U64 R22, R20, UR5, R7.reuse ;  /* 0x0000000514167c19 */ /* 0x100fe40008001207 */
[----:B------:R-:W-:Y:S01]  /*6760*/  SHF.R.U32.HI R7, RZ, UR5, R7 ;  /* 0x00000005ff077c19 */ /* 0x000fe20008011607 */
[----:B------:R-:W-:-:S03]  /*6770*/  ULDC UR5, c[0x0][0x658] ;  /* 0x0001960000057ab9 */ /* 0x000fc60000000800 */
[--C-:B------:R-:W-:Y:S02]  /*6780*/  SHF.R.U64 R19, R22, UR5, R7.reuse ;  /* 0x0000000516137c19 */ /* 0x100fe40008001207 */
[----:B------:R-:W-:-:S03]  /*6790*/  SHF.R.U32.HI R21, RZ, UR5, R7 ;  /* 0x00000005ff157c19 */ /* 0x000fc60008011607 */
[----:B------:R-:W-:Y:S02]  /*67a0*/  IMAD.MOV.U32 R8, RZ, RZ, R19 ;  /* 0x000000ffff087224 */ /* 0x000fe400078e0013 */
[----:B------:R-:W-:Y:S01]  /*67b0*/  IMAD.MOV.U32 R7, RZ, RZ, R21 ;  /* 0x000000ffff077224 */ /* 0x000fe200078e0015 */
[----:B------:R-:W-:Y:S06]  /*67c0*/  @!P0 BRA `(.L_x_122) ;  /* 0x00000000002c8947 */ /* 0x000fec0003800000 */
        /* <DEDUP_REMOVED lines=9> */
[----:B------:R-:W-:-:S04]  /*6860*/  IMAD.WIDE.U32.X R6, R21, UR7, R6, P1 ;  /* 0x0000000715067c25 */ /* 0x000fc800088e0406 */
[----:B------:R-:W-:-:S07]  /*6870*/  IMAD.MOV.U32 R8, RZ, RZ, R6 ;  /* 0x000000ffff087224 */ /* 0x000fce00078e0006 */
.L_x_122:
[----:B------:R-:W-:Y:S01]  /*6880*/  ULDC UR5, c[0x0][0x648] ;  /* 0x0001920000057ab9 */ /* 0x000fe20000000800 */
[----:B------:R-:W-:Y:S01]  /*6890*/  LOP3.LUT R6, R22, UR17, RZ, 0xc0, !PT ;  /* 0x0000001116067c12 */ /* 0x000fe2000f8ec0ff */
[----:B------:R-:W-:Y:S01]  /*68a0*/  ULDC UR6, c[0x0][0x610] ;  /* 0x0001840000067ab9 */ /* 0x000fe20000000800 */
[----:B------:R-:W-:Y:S01]  /*68b0*/  SHF.R.U64 R7, R8, UR5, R7 ;  /* 0x0000000508077c19 */ /* 0x000fe20008001207 */
[----:B------:R-:W-:Y:S01]  /*68c0*/  ULDC UR5, c[0x0][0x638] ;  /* 0x00018e0000057ab9 */ /* 0x000fe20000000800 */
[----:B------:R-:W-:-:S03]  /*68d0*/  LOP3.LUT R20, R20, UR4, RZ, 0xc0, !PT ;  /* 0x0000000414147c12 */ /* 0x000fc6000f8ec0ff */
[----:B------:R-:W-:Y:S02]  /*68e0*/  IMAD.MOV R8, RZ, RZ, -R7 ;  /* 0x000000ffff087224 */ /* 0x000fe400078e0a07 */
[----:B------:R-:W-:Y:S02]  /*68f0*/  IMAD R7, R7, UR18, R6 ;  /* 0x0000001207077c24 */ /* 0x000fe4000f8e0206 */
[----:B------:R-:W-:Y:S01]  /*6900*/  IMAD R19, R8, UR5, R19 ;  /* 0x0000000508137c24 */ /* 0x000fe2000f8e0213 */
[----:B------:R-:W-:Y:S01]  /*6910*/  ULDC UR5, c[0x0][0x600] ;  /* 0x0001800000057ab9 */ /* 0x000fe20000000800 */
[----:B------:R-:W-:Y:S02]  /*6920*/  IMAD R18, R7, UR6, R18 ;  /* 0x0000000607127c24 */ /* 0x000fe4000f8e0212 */
[----:B------:R-:W-:Y:S02]  /*6930*/  IMAD R19, R19, UR5, R20 ;  /* 0x0000000513137c24 */ /* 0x000fe4000f8e0214 */
[----:B------:R-:W-:-:S03]  /*6940*/  IMAD.MOV.U32 R7, RZ, RZ, 0x1 ;  /* 0x00000001ff077424 */ /* 0x000fc600078e00ff */
[----:B------:R-:W-:Y:S02]  /*6950*/  SEL R6, R19, R18, !P4 ;  /* 0x0000001213067207 */ /* 0x000fe40006000000 */
[----:B------:R-:W-:-:S07]  /*6960*/  SEL R18, R18, R19, !P4 ;  /* 0x0000001312127207 */ /* 0x000fce0006000000 */
.L_x_120:
[----:B------:R-:W-:Y:S05]  /*6970*/  BSYNC B1 ;  /* 0x0000000000017941 */ /* 0x000fea0003800000 */
.L_x_119:
[----:B------:R-:W-:-:S13]  /*6980*/  LOP3.LUT P0, RZ, R7, 0xff, RZ, 0xc0, !PT ;  /* 0x000000ff07ff7812 */ /* 0x000fda000780c0ff */
[----:B------:R-:W-:Y:S05]  /*6990*/  @P0 BRA `(.L_x_123) ;  /* 0xfffffff400480947 */ /* 0x000fea000383ffff */
[----:B------:R-:W-:Y:S05]  /*69a0*/  BSYNC B0 ;  /* 0x0000000000007941 */ /* 0x000fea0003800000 */
.L_x_112:
[----:B------:R-:W-:-:S03]  /*69b0*/  UMOV UR5, 0xffffffff ;  /* 0xffffffff00057882 */ /* 0x000fc60000000000 */
[----:B------:R-:W-:Y:S05]  /*69c0*/  BRA.DIV UR5, `(.L_x_124) ;  /* 0x0000000e05147947 */ /* 0x000fea000b800000 */
[----:B------:R-:W-:-:S13]  /*69d0*/  ELECT P0, URZ, PT ;  /* 0x00000000003f782f */ /* 0x000fda0003800000 */
.L_x_152:
[----:B------:R-:W-:Y:S04]  /*69e0*/  BSSY B0, `(.L_x_125) ;  /* 0x00000a9000007945 */ /* 0x000fe80003800000 */
[----:B------:R-:W-:Y:S05]  /*69f0*/  @!P0 BRA `(.L_x_126) ;  /* 0x00000008009c8947 */ /* 0x000fea0003800000 */
[----:B------:R-:W-:-:S04]  /*6a00*/  LOP3.LUT R2, R2, 0x2, RZ, 0xfc, !PT ;  /* 0x0000000202027812 */ /* 0x000fc800078efcff */
[----:B------:R-:W-:-:S13]  /*6a10*/  ISETP.NE.AND P0, PT, R2, 0x3, PT ;  /* 0x000000030200780c */ /* 0x000fda0003f05270 */
[----:B------:R-:W-:Y:S05]  /*6a20*/  @!P0 BRA `(.L_x_127) ;  /* 0x0000000000048947 */ /* 0x000fea0003800000 */
[----:B------:R-:W-:Y:S01]  /*6a30*/  BPT.TRAP 0x1 ;  /* 0x000000040000795c */ /* 0x000fe20000300000 */
.L_x_127:
[----:B------:R-:W0:Y:S01]  /*6a40*/  S2R R5, SR_CgaCtaId ;  /* 0x0000000000057919 */ /* 0x000e220000008800 */
[----:B------:R-:W-:Y:S02]  /*6a50*/  MOV R0, 0x400 ;  /* 0x0000040000007802 */ /* 0x000fe40000000f00 */
[----:B------:R-:W-:Y:S02]  /*6a60*/  SHF.L.U32 R4, R3, 0x1f, RZ ;  /* 0x0000001f03047819 */ /* 0x000fe400000006ff */
[----:B0-----:R-:W-:-:S05]  /*6a70*/  LEA R0, R5, R0, 0x18 ;  /* 0x0000000005007211 */ /* 0x001fca00078ec0ff */
[----:B------:R-:W-:-:S04]  /*6a80*/  VIADD R0, R0, 0x90 ;  /* 0x0000009000007836 */ /* 0x000fc80000000000 */
[C---:B------:R-:W-:Y:S02]  /*6a90*/  IMAD R7, R15.reuse, 0x8, R0 ;  /* 0x000000080f077824 */ /* 0x040fe400078e0200 */
[----:B------:R-:W-:Y:S02]  /*6aa0*/  VIADD R15, R15, 0x1 ;  /* 0x000000010f0f7836 */ /* 0x000fe40000000000 */
[----:B------:R-:W0:Y:S03]  /*6ab0*/  SYNCS.PHASECHK.TRANS64.TRYWAIT P0, [R7+URZ], R4 ;  /* 0x00000004070075a7 */ /* 0x000e26000800017f */
[----:B------:R-:W-:-:S04]  /*6ac0*/  ISETP.NE.AND P1, PT, R15, 0x12, PT ;  /* 0x000000120f00780c */ /* 0x000fc80003f25270 */
[----:B------:R-:W-:Y:S02]  /*6ad0*/  SEL R2, RZ, 0x1, P1 ;  /* 0x00000001ff027807 */ /* 0x000fe40000800000 */
[----:B------:R-:W-:Y:S02]  /*6ae0*/  SEL R15, R15, RZ, P1 ;  /* 0x000000ff0f0f7207 */ /* 0x000fe40000800000 */
[----:B------:R-:W-:-:S03]  /*6af0*/  LOP3.LUT R6, R3, R2, RZ, 0x3c, !PT ;  /* 0x0000000203067212 */ /* 0x000fc600078e3cff */
[----:B------:R-:W-:Y:S01]  /*6b00*/  IMAD R8, R15, 0x8, R0 ;  /* 0x000000080f087824 */ /* 0x000fe200078e0200 */
[----:B------:R-:W-:Y:S01]  /*6b10*/  SHF.L.U32 R5, R6, 0x1f, RZ ;  /* 0x0000001f06057819 */ /* 0x000fe200000006ff */
[----:B0-----:R-:W-:Y:S06]  /*6b20*/  @!P0 BRA `(.L_x_128) ;  /* 0x0000000800dc8947 */ /* 0x001fec0003800000 */
.L_x_153:
[----:B------:R-:W1:Y:S01]  /*6b30*/  SYNCS.PHASECHK.TRANS64.TRYWAIT P0, [R8+URZ], R5 ;  /* 0x00000005080075a7 */ /* 0x000e62000800017f */
[----:B------:R-:W-:-:S05]  /*6b40*/  VIADD R2, R15, 0x1 ;  /* 0x000000010f027836 */ /* 0x000fca0000000000 */
[----:B------:R-:W-:-:S04]  /*6b50*/  ISETP.NE.AND P1, PT, R2, 0x12, PT ;  /* 0x000000120200780c */ /* 0x000fc80003f25270 */
[----:B------:R-:W-:Y:S02]  /*6b60*/  SEL R3, RZ, 0x1, P1 ;  /* 0x00000001ff037807 */ /* 0x000fe40000800000 */
[----:B0-----:R-:W-:Y:S02]  /*6b70*/  SEL R7, R2, RZ, P1 ;  /* 0x000000ff02077207 */ /* 0x001fe40000800000 */
[----:B------:R-:W-:-:S03]  /*6b80*/  LOP3.LUT R6, R6, R3, RZ, 0x3c, !PT ;  /* 0x0000000306067212 */ /* 0x000fc600078e3cff */
[----:B------:R-:W-:Y:S01]  /*6b90*/  IMAD R9, R7, 0x8, R0 ;  /* 0x0000000807097824 */ /* 0x000fe200078e0200 */
[----:B------:R-:W-:Y:S01]  /*6ba0*/  SHF.L.U32 R4, R6, 0x1f, RZ ;  /* 0x0000001f06047819 */ /* 0x000fe200000006ff */
[----:B-1----:R-:W-:Y:S06]  /*6bb0*/  @!P0 BRA `(.L_x_129) ;  /* 0x0000000800cc8947 */ /* 0x002fec0003800000 */
.L_x_154:
[----:B------:R-:W1:Y:S01]  /*6bc0*/  SYNCS.PHASECHK.TRANS64.TRYWAIT P0, [R9+URZ], R4 ;  /* 0x00000004090075a7 */ /* 0x000e62000800017f */
[----:B------:R-:W-:-:S05]  /*6bd0*/  VIADD R2, R7, 0x1 ;  /* 0x0000000107027836 */ /* 0x000fca0000000000 */
[----:B------:R-:W-:-:S04]  /*6be0*/  ISETP.NE.AND P1, PT, R2, 0x12, PT ;  /* 0x000000120200780c */ /* 0x000fc80003f25270 */
[----:B------:R-:W-:Y:S02]  /*6bf0*/  SEL R3, RZ, 0x1, P1 ;  /* 0x00000001ff037807 */ /* 0x000fe40000800000 */
[----:B------:R-:W-:Y:S02]  /*6c00*/  SEL R7, R2, RZ, P1 ;  /* 0x000000ff02077207 */ /* 0x000fe40000800000 */
[----:B------:R-:W-:-:S03]  /*6c10*/  LOP3.LUT R6, R6, R3, RZ, 0x3c, !PT ;  /* 0x0000000306067212 */ /* 0x000fc600078e3cff */
[----:B0-----:R-:W-:Y:S01]  /*6c20*/  IMAD R8, R7, 0x8, R0 ;  /* 0x0000000807087824 */ /* 0x001fe200078e0200 */
[----:B------:R-:W-:Y:S01]  /*6c30*/  SHF.L.U32 R5, R6, 0x1f, RZ ;  /* 0x0000001f06057819 */ /* 0x000fe200000006ff */
[----:B-1----:R-:W-:Y:S06]  /*6c40*/  @!P0 BRA `(.L_x_130) ;  /* 0x0000000800bc8947 */ /* 0x002fec0003800000 */
.L_x_155:
        /* <DEDUP_REMOVED lines=9> */
.L_x_156:
        /* <DEDUP_REMOVED lines=9> */
.L_x_157:
        /* <DEDUP_REMOVED lines=9> */
.L_x_158:
        /* <DEDUP_REMOVED lines=9> */
.L_x_159:
        /* <DEDUP_REMOVED lines=9> */
.L_x_160:
        /* <DEDUP_REMOVED lines=9> */
.L_x_161:
        /* <DEDUP_REMOVED lines=9> */
.L_x_162:
        /* <DEDUP_REMOVED lines=9> */
.L_x_163:
        /* <DEDUP_REMOVED lines=9> */
.L_x_164:
        /* <DEDUP_REMOVED lines=9> */
.L_x_165:
        /* <DEDUP_REMOVED lines=9> */
.L_x_166:
        /* <DEDUP_REMOVED lines=9> */
.L_x_167:
[----:B------:R-:W1:Y:S01]  /*7310*/  SYNCS.PHASECHK.TRANS64.TRYWAIT P0, [R8+URZ], R5 ;  /* 0x00000005080075a7 */ /* 0x000e62000800017f */
[----:B------:R-:W-:-:S05]  /*7320*/  VIADD R2, R7, 0x1 ;  /* 0x0000000107027836 */ /* 0x000fca0000000000 */
[----:B------:R-:W-:-:S04]  /*7330*/  ISETP.NE.AND P1, PT, R2, 0x12, PT ;  /* 0x000000120200780c */ /* 0x000fc80003f25270 */
[----:B------:R-:W-:Y:S02]  /*7340*/  SEL R3, RZ, 0x1, P1 ;  /* 0x00000001ff037807 */ /* 0x000fe40000800000 */
[----:B------:R-:W-:Y:S02]  /*7350*/  SEL R7, R2, RZ, P1 ;  /* 0x000000ff02077207 */ /* 0x000fe40000800000 */
[----:B0-----:R-:W-:-:S03]  /*7360*/  LOP3.LUT R9, R6, R3, RZ, 0x3c, !PT ;  /* 0x0000000306097212 */ /* 0x001fc600078e3cff */
[----:B------:R-:W-:Y:S01]  /*7370*/  IMAD R11, R7, 0x8, R0 ;  /* 0x00000008070b7824 */ /* 0x000fe200078e0200 */
[----:B------:R-:W-:Y:S01]  /*7380*/  SHF.L.U32 R6, R9, 0x1f, RZ ;  /* 0x0000001f09067819 */ /* 0x000fe200000006ff */
[----:B-1----:R-:W-:Y:S06]  /*7390*/  @!P0 BRA `(.L_x_143) ;  /* 0x0000000400ec8947 */ /* 0x002fec0003800000 */
.L_x_168:
[----:B------:R-:W1:Y:S01]  /*73a0*/  SYNCS.PHASECHK.TRANS64.TRYWAIT P0, [R11+URZ], R6 ;  /* 0x000000060b0075a7 */ /* 0x000e62000800017f */
[----:B------:R-:W-:-:S05]  /*73b0*/  VIADD R2, R7, 0x1 ;  /* 0x0000000107027836 */ /* 0x000fca0000000000 */
[----:B------:R-:W-:-:S04]  /*73c0*/  ISETP.NE.AND P1, PT, R2, 0x12, PT ;  /* 0x000000120200780c */ /* 0x000fc80003f25270 */
[----:B------:R-:W-:Y:S02]  /*73d0*/  SEL R4, RZ, 0x1, P1 ;  /* 0x00000001ff047807 */ /* 0x000fe40000800000 */
[----:B------:R-:W-:Y:S02]  /*73e0*/  SEL R3, R2, RZ, P1 ;  /* 0x000000ff02037207 */ /* 0x000fe40000800000 */
[----:B------:R-:W-:Y:S01]  /*73f0*/  LOP3.LUT R4, R9, R4, RZ, 0x3c, !PT ;  /* 0x0000000409047212 */ /* 0x000fe200078e3cff */
[----:B-1----:R-:W-:Y:S06]  /*7400*/  @!P0 BRA `(.L_x_144) ;  /* 0x0000000400e48947 */ /* 0x002fec0003800000 */
.L_x_169:
[----:B------:R-:W-:Y:S01]  /*7410*/  IMAD R3, R3, 0x8, R0 ;  /* 0x0000000803037824 */ /* 0x000fe200078e0200 */
[----:B------:R-:W-:-:S07]  /*7420*/  SHF.L.U32 R0, R4, 0x1f, RZ ;  /* 0x0000001f04007819 */ /* 0x000fce00000006ff */
.L_x_145:
[----:B--2---:R2:W3:Y:S02]  /*7430*/  SYNCS.PHASECHK.TRANS64.TRYWAIT P0, [R3+URZ], R0 ;  /* 0x00000000030075a7 */ /* 0x0044e4000800017f */
[----:B---3--:R-:W-:Y:S05]  /*7440*/  @!P0 NANOSLEEP.SYNCS 0x989680 ;  /* 0x009896800000895d */ /* 0x008fea0003900000 */
[----:B------:R-:W3:Y:S02]  /*7450*/  @!P0 SYNCS.PHASECHK.TRANS64 P0, [R3+URZ], R0 ;  /* 0x00000000030085a7 */ /* 0x000ee4000800007f */
[----:B---3--:R-:W-:Y:S05]  /*7460*/  @!P0 BRA `(.L_x_145) ;  /* 0xfffffffc00f08947 */ /* 0x008fea000383ffff */
.L_x_126:
[----:B------:R-:W-:Y:S05]  /*7470*/  BSYNC B0 ;  /* 0x0000000000007941 */ /* 0x000fea0003800000 */
.L_x_125:
[----:B------:R-:W-:Y:S05]  /*7480*/  EXIT ;  /* 0x000000000000794d */ /* 0x000fea0003800000 */
.L_x_22:
[----:B-1----:R-:W-:-:S04]  /*7490*/  IMAD.U32 R9, RZ, RZ, UR6 ;  /* 0x00000006ff097e24 */ /* 0x002fc8000f8e00ff */
[----:B------:R1:W3:Y:S03]  /*74a0*/  SYNCS.PHASECHK.TRANS64.TRYWAIT P0, [R9+URZ], R8 ;  /* 0x00000008090075a7 */ /* 0x0002e6000800017f */
[----:B---3--:R-:W-:Y:S05]  /*74b0*/  @!P0 NANOSLEEP.SYNCS 0x989680 ;  /* 0x009896800000895d */ /* 0x008fea0003900000 */
[----:B------:R-:W3:Y:S02]  /*74c0*/  @!P0 SYNCS.PHASECHK.TRANS64 P0, [R9+URZ], R8 ;  /* 0x00000008090085a7 */ /* 0x000ee4000800007f */
[----:B---3--:R-:W-:Y:S05]  /*74d0*/  @!P0 BRA `(.L_x_22) ;  /* 0xfffffffc00ec8947 */ /* 0x008fea000383ffff */
[----:B------:R-:W-:Y:S05]  /*74e0*/  BRA `(.L_x_21) ;  /* 0xffffffa000c87947 */ /* 0x000fea000383ffff */
.L_x_28:
[----:B-1----:R-:W-:-:S04]  /*74f0*/  IMAD.U32 R11, RZ, RZ, UR12 ;  /* 0x0000000cff0b7e24 */ /* 0x002fc8000f8e00ff */
[----:B------:R1:W3:Y:S03]  /*7500*/  SYNCS.PHASECHK.TRANS64.TRYWAIT P0, [R11+URZ], R10 ;  /* 0x0000000a0b0075a7 */ /* 0x0002e6000800017f */
[----:B---3--:R-:W-:Y:S05]  /*7510*/  @!P0 NANOSLEEP.SYNCS 0x989680 ;  /* 0x009896800000895d */ /* 0x008fea0003900000 */
[----:B------:R-:W3:Y:S02]  /*7520*/  @!P0 SYNCS.PHASECHK.TRANS64 P0, [R11+URZ], R10 ;  /* 0x0000000a0b0085a7 */ /* 0x000ee4000800007f */
[----:B---3--:R-:W-:Y:S05]  /*7530*/  @!P0 BRA `(.L_x_28) ;  /* 0xfffffffc00ec8947 */ /* 0x008fea000383ffff */
[----:B------:R-:W-:Y:S05]  /*7540*/  BRA `(.L_x_27) ;  /* 0xffffffa800507947 */ /* 0x000fea000383ffff */
.L_x_113:
[----:B------:R-:W-:Y:S01]  /*7550*/  BSSY B1, `(.L_x_146) ;  /* 0x0000006000017945 */ /* 0x000fe20003800000 */
[----:B------:R-:W-:-:S07]  /*7560*/  IMAD.MOV.U32 R7, RZ, RZ, -0x1 ;  /* 0xffffffffff077424 */ /* 0x000fce00078e00ff */
[----:B------:R-:W-:Y:S05]  /*7570*/  WARPSYNC.COLLECTIVE R7, `(.L_x_147) ;  /* 0x00000000070c7348 */ /* 0x000fea0003c00000 */
[----:B------:R-:W-:Y:S02]  /*7580*/  ELECT P0, UR62, PT ;  /* 0x00000000003e782f */ /* 0x000fe40003800000 */
[----:B------:R-:W-:Y:S01]  /*7590*/  MOV R7, UR62 ;  /* 0x0000003e00077c02 */ /* 0x000fe20008000f00 */
[----:B------:R-:W-:Y:S10]  /*75a0*/  ENDCOLLECTIVE ;  /* 0x000000000000791b */ /* 0x000ff40003800000 */
.L_x_147:
[----:B------:R-:W-:Y:S05]  /*75b0*/  BSYNC B1 ;  /* 0x0000000000017941 */ /* 0x000fea0003800000 */
.L_x_146:
[----:B------:R-:W-:Y:S05]  /*75c0*/  BRA `(.L_x_148) ;  /* 0xffffffe800487947 */ /* 0x000fea000383ffff */
.L_x_116:
[----:B0-----:R0:W1:Y:S02]  /*75d0*/  SYNCS.PHASECHK.TRANS64.TRYWAIT P0, [R21+URZ+0x90], R8 ;  /* 0x00009008150075a7 */ /* 0x001064000800017f */
[----:B-1----:R-:W-:Y:S05]  /*75e0*/  @!P0 NANOSLEEP.SYNCS 0x989680 ;  /* 0x009896800000895d */ /* 0x002fea0003900000 */
[----:B------:R-:W1:Y:S02]  /*75f0*/  @!P0 SYNCS.PHASECHK.TRANS64 P0, [R21+URZ+0x90], R8 ;  /* 0x00009008150085a7 */ /* 0x000e64000800007f */
[----:B-1----:R-:W-:Y:S05]  /*7600*/  @!P0 BRA `(.L_x_116) ;  /* 0xfffffffc00f08947 */ /* 0x002fea000383ffff */
[----:B------:R-:W-:Y:S05]  /*7610*/  BRA `(.L_x_149) ;  /* 0xffffffe800807947 */ /* 0x000fea000383ffff */
.L_x_124:
[----:B------:R-:W-:Y:S01]  /*7620*/  BSSY B0, `(.L_x_150) ;  /* 0x0000006000007945 */ /* 0x000fe20003800000 */
[----:B------:R-:W-:-:S07]  /*7630*/  IMAD.MOV.U32 R7, RZ, RZ, -0x1 ;  /* 0xffffffffff077424 */ /* 0x000fce00078e00ff */
[----:B------:R-:W-:Y:S05]  /*7640*/  WARPSYNC.COLLECTIVE R7, `(.L_x_151) ;  /* 0x00000000070c7348 */ /* 0x000fea0003c00000 */
[----:B------:R-:W-:Y:S02]  /*7650*/  ELECT P0, UR62, PT ;  /* 0x00000000003e782f */ /* 0x000fe40003800000 */
[----:B------:R-:W-:Y:S01]  /*7660*/  MOV R7, UR62 ;  /* 0x0000003e00077c02 */ /* 0x000fe20008000f00 */
[----:B------:R-:W-:Y:S10]  /*7670*/  ENDCOLLECTIVE ;  /* 0x000000000000791b */ /* 0x000ff40003800000 */
.L_x_151:
[----:B------:R-:W-:Y:S05]  /*7680*/  BSYNC B0 ;  /* 0x0000000000007941 */ /* 0x000fea0003800000 */
.L_x_150:
[----:B------:R-:W-:Y:S05]  /*7690*/  BRA `(.L_x_152) ;  /* 0xfffffff000d07947 */ /* 0x000fea000383ffff */
.L_x_128:
[----:B0-----:R0:W1:Y:S02]  /*76a0*/  SYNCS.PHASECHK.TRANS64.TRYWAIT P0, [R7+URZ], R4 ;  /* 0x00000004070075a7 */ /* 0x001064000800017f */
[----:B-1----:R-:W-:Y:S05]  /*76b0*/  @!P0 NANOSLEEP.SYNCS 0x989680 ;  /* 0x009896800000895d */ /* 0x002fea0003900000 */
[----:B------:R-:W1:Y:S02]  /*76c0*/  @!P0 SYNCS.PHASECHK.TRANS64 P0, [R7+URZ], R4 ;  /* 0x00000004070085a7 */ /* 0x000e64000800007f */
[----:B-1----:R-:W-:Y:S05]  /*76d0*/  @!P0 BRA `(.L_x_128) ;  /* 0xfffffffc00f08947 */ /* 0x002fea000383ffff */
[----:B------:R-:W-:Y:S05]  /*76e0*/  BRA `(.L_x_153) ;  /* 0xfffffff400107947 */ /* 0x000fea000383ffff */
.L_x_129:
[----:B0-----:R0:W1:Y:S02]  /*76f0*/  SYNCS.PHASECHK.TRANS64.TRYWAIT P0, [R8+URZ], R5 ;  /* 0x00000005080075a7 */ /* 0x001064000800017f */
[----:B-1----:R-:W-:Y:S05]  /*7700*/  @!P0 NANOSLEEP.SYNCS 0x989680 ;  /* 0x009896800000895d */ /* 0x002fea0003900000 */
[----:B------:R-:W1:Y:S02]  /*7710*/  @!P0 SYNCS.PHASECHK.TRANS64 P0, [R8+URZ], R5 ;  /* 0x00000005080085a7 */ /* 0x000e64000800007f */
[----:B-1----:R-:W-:Y:S05]  /*7720*/  @!P0 BRA `(.L_x_129) ;  /* 0xfffffffc00f08947 */ /* 0x002fea000383ffff */
[----:B------:R-:W-:Y:S05]  /*7730*/  BRA `(.L_x_154) ;  /* 0xfffffff400207947 */ /* 0x000fea000383ffff */
.L_x_130:
[----:B0-----:R0:W1:Y:S02]  /*7740*/  SYNCS.PHASECHK.TRANS64.TRYWAIT P0, [R9+URZ], R4 ;  /* 0x00000004090075a7 */ /* 0x001064000800017f */
[----:B-1----:R-:W-:Y:S05]  /*7750*/  @!P0 NANOSLEEP.SYNCS 0x989680 ;  /* 0x009896800000895d */ /* 0x002fea0003900000 */
[----:B------:R-:W1:Y:S02]  /*7760*/  @!P0 SYNCS.PHASECHK.TRANS64 P0, [R9+URZ], R4 ;  /* 0x00000004090085a7 */ /* 0x000e64000800007f */
[----:B-1----:R-:W-:Y:S05]  /*7770*/  @!P0 BRA `(.L_x_130) ;  /* 0xfffffffc00f08947 */ /* 0x002fea000383ffff */
[----:B------:R-:W-:Y:S05]  /*7780*/  BRA `(.L_x_155) ;  /* 0xfffffff400307947 */ /* 0x000fea000383ffff */
.L_x_131:
[----:B0-----:R0:W1:Y:S02]  /*7790*/  SYNCS.PHASECHK.TRANS64.TRYWAIT P0, [R8+URZ], R5 ;  /* 0x00000005080075a7 */ /* 0x001064000800017f */
[----:B-1----:R-:W-:Y:S05]  /*77a0*/  @!P0 NANOSLEEP.SYNCS 0x989680 ;  /* 0x009896800000895d */ /* 0x002fea0003900000 */
[----:B------:R-:W1:Y:S02]  /*77b0*/  @!P0 SYNCS.PHASECHK.TRANS64 P0, [R8+URZ], R5 ;  /* 0x00000005080085a7 */ /* 0x000e64000800007f */
[----:B-1----:R-:W-:Y:S05]  /*77c0*/  @!P0 BRA `(.L_x_131) ;  /* 0xfffffffc00f08947 */ /* 0x002fea000383ffff */
[----:B------:R-:W-:Y:S05]  /*77d0*/  BRA `(.L_x_156) ;  /* 0xfffffff400407947 */ /* 0x000fea000383ffff */
.L_x_132:
[----:B0-----:R0:W1:Y:S02]  /*77e0*/  SYNCS.PHASECHK.TRANS64.TRYWAIT P0, [R9+URZ], R4 ;  /* 0x00000004090075a7 */ /* 0x001064000800017f */
[----:B-1----:R-:W-:Y:S05]  /*77f0*/  @!P0 NANOSLEEP.SYNCS 0x989680 ;  /* 0x009896800000895d */ /* 0x002fea0003900000 */
[----:B------:R-:W1:Y:S02]  /*7800*/  @!P0 SYNCS.PHASECHK.TRANS64 P0, [R9+URZ], R4 ;  /* 0x00000004090085a7 */ /* 0x000e64000800007f */
[----:B-1----:R-:W-:Y:S05]  /*7810*/  @!P0 BRA `(.L_x_132) ;  /* 0xfffffffc00f08947 */ /* 0x002fea000383ffff */
[----:B------:R-:W-:Y:S05]  /*7820*/  BRA `(.L_x_157) ;  /* 0xfffffff400507947 */ /* 0x000fea000383ffff */
.L_x_133:
[----:B0-----:R0:W1:Y:S02]  /*7830*/  SYNCS.PHASECHK.TRANS64.TRYWAIT P0, [R8+URZ], R5 ;  /* 0x00000005080075a7 */ /* 0x001064000800017f */
[----:B-1----:R-:W-:Y:S05]  /*7840*/  @!P0 NANOSLEEP.SYNCS 0x989680 ;  /* 0x009896800000895d */ /* 0x002fea0003900000 */
[----:B------:R-:W1:Y:S02]  /*7850*/  @!P0 SYNCS.PHASECHK.TRANS64 P0, [R8+URZ], R5 ;  /* 0x00000005080085a7 */ /* 0x000e64000800007f */
[----:B-1----:R-:W-:Y:S05]  /*7860*/  @!P0 BRA `(.L_x_133) ;  /* 0xfffffffc00f08947 */ /* 0x002fea000383ffff */
[----:B------:R-:W-:Y:S05]  /*7870*/  BRA `(.L_x_158) ;  /* 0xfffffff400607947 */ /* 0x000fea000383ffff */
.L_x_134:
[----:B0-----:R0:W1:Y:S02]  /*7880*/  SYNCS.PHASECHK.TRANS64.TRYWAIT P0, [R9+URZ], R4 ;  /* 0x00000004090075a7 */ /* 0x001064000800017f */
[----:B-1----:R-:W-:Y:S05]  /*7890*/  @!P0 NANOSLEEP.SYNCS 0x989680 ;  /* 0x009896800000895d */ /* 0x002fea0003900000 */
[----:B------:R-:W1:Y:S02]  /*78a0*/  @!P0 SYNCS.PHASECHK.TRANS64 P0, [R9+URZ], R4 ;  /* 0x00000004090085a7 */ /* 0x000e64000800007f */
[----:B-1----:R-:W-:Y:S05]  /*78b0*/  @!P0 BRA `(.L_x_134) ;  /* 0xfffffffc00f08947 */ /* 0x002fea000383ffff */
[----:B------:R-:W-:Y:S05]  /*78c0*/  BRA `(.L_x_159) ;  /* 0xfffffff400707947 */ /* 0x000fea000383ffff */
.L_x_135:
[----:B0-----:R0:W1:Y:S02]  /*78d0*/  SYNCS.PHASECHK.TRANS64.TRYWAIT P0, [R8+URZ], R5 ;  /* 0x00000005080075a7 */ /* 0x001064000800017f */
[----:B-1----:R-:W-:Y:S05]  /*78e0*/  @!P0 NANOSLEEP.SYNCS 0x989680 ;  /* 0x009896800000895d */ /* 0x002fea0003900000 */
[----:B------:R-:W1:Y:S02]  /*78f0*/  @!P0 SYNCS.PHASECHK.TRANS64 P0, [R8+URZ], R5 ;  /* 0x00000005080085a7 */ /* 0x000e64000800007f */
[----:B-1----:R-:W-:Y:S05]  /*7900*/  @!P0 BRA `(.L_x_135) ;  /* 0xfffffffc00f08947 */ /* 0x002fea000383ffff */
[----:B------:R-:W-:Y:S05]  /*7910*/  BRA `(.L_x_160) ;  /* 0xfffffff400807947 */ /* 0x000fea000383ffff */
.L_x_136:
[----:B0-----:R0:W1:Y:S02]  /*7920*/  SYNCS.PHASECHK.TRANS64.TRYWAIT P0, [R9+URZ], R4 ;  /* 0x00000004090075a7 */ /* 0x001064000800017f */
[----:B-1----:R-:W-:Y:S05]  /*7930*/  @!P0 NANOSLEEP.SYNCS 0x989680 ;  /* 0x009896800000895d */ /* 0x002fea0003900000 */
[----:B------:R-:W1:Y:S02]  /*7940*/  @!P0 SYNCS.PHASECHK.TRANS64 P0, [R9+URZ], R4 ;  /* 0x00000004090085a7 */ /* 0x000e64000800007f */
[----:B-1----:R-:W-:Y:S05]  /*7950*/  @!P0 BRA `(.L_x_136) ;  /* 0xfffffffc00f08947 */ /* 0x002fea000383ffff */
[----:B------:R-:W-:Y:S05]  /*7960*/  BRA `(.L_x_161) ;  /* 0xfffffff400907947 */ /* 0x000fea000383ffff */
.L_x_137:
[----:B0-----:R0:W1:Y:S02]  /*7970*/  SYNCS.PHASECHK.TRANS64.TRYWAIT P0, [R8+URZ], R5 ;  /* 0x00000005080075a7 */ /* 0x001064000800017f */
[----:B-1----:R-:W-:Y:S05]  /*7980*/  @!P0 NANOSLEEP.SYNCS 0x989680 ;  /* 0x009896800000895d */ /* 0x002fea0003900000 */
[----:B------:R-:W1:Y:S02]  /*7990*/  @!P0 SYNCS.PHASECHK.TRANS64 P0, [R8+URZ], R5 ;  /* 0x00000005080085a7 */ /* 0x000e64000800007f */
[----:B-1----:R-:W-:Y:S05]  /*79a0*/  @!P0 BRA `(.L_x_137) ;  /* 0xfffffffc00f08947 */ /* 0x002fea000383ffff */
[----:B------:R-:W-:Y:S05]  /*79b0*/  BRA `(.L_x_162) ;  /* 0xfffffff400a07947 */ /* 0x000fea000383ffff */
.L_x_138:
[----:B0-----:R0:W1:Y:S02]  /*79c0*/  SYNCS.PHASECHK.TRANS64.TRYWAIT P0, [R9+URZ], R4 ;  /* 0x00000004090075a7 */ /* 0x001064000800017f */
[----:B-1----:R-:W-:Y:S05]  /*79d0*/  @!P0 NANOSLEEP.SYNCS 0x989680 ;  /* 0x009896800000895d */ /* 0x002fea0003900000 */
[----:B------:R-:W1:Y:S02]  /*79e0*/  @!P0 SYNCS.PHASECHK.TRANS64 P0, [R9+URZ], R4 ;  /* 0x00000004090085a7 */ /* 0x000e64000800007f */
[----:B-1----:R-:W-:Y:S05]  /*79f0*/  @!P0 BRA `(.L_x_138) ;  /* 0xfffffffc00f08947 */ /* 0x002fea000383ffff */
[----:B------:R-:W-:Y:S05]  /*7a00*/  BRA `(.L_x_163) ;  /* 0xfffffff400b07947 */ /* 0x000fea000383ffff */
.L_x_139:
[----:B0-----:R0:W1:Y:S02]  /*7a10*/  SYNCS.PHASECHK.TRANS64.TRYWAIT P0, [R8+URZ], R5 ;  /* 0x00000005080075a7 */ /* 0x001064000800017f */
[----:B-1----:R-:W-:Y:S05]  /*7a20*/  @!P0 NANOSLEEP.SYNCS 0x989680 ;  /* 0x009896800000895d */ /* 0x002fea0003900000 */
[----:B------:R-:W1:Y:S02]  /*7a30*/  @!P0 SYNCS.PHASECHK.TRANS64 P0, [R8+URZ], R5 ;  /* 0x00000005080085a7 */ /* 0x000e64000800007f */
[----:B-1----:R-:W-:Y:S05]  /*7a40*/  @!P0 BRA `(.L_x_139) ;  /* 0xfffffffc00f08947 */ /* 0x002fea000383ffff */
[----:B------:R-:W-:Y:S05]  /*7a50*/  BRA `(.L_x_164) ;  /* 0xfffffff400c07947 */ /* 0x000fea000383ffff */
.L_x_140:
[----:B0-----:R0:W1:Y:S02]  /*7a60*/  SYNCS.PHASECHK.TRANS64.TRYWAIT P0, [R9+URZ], R4 ;  /* 0x00000004090075a7 */ /* 0x001064000800017f */
[----:B-1----:R-:W-:Y:S05]  /*7a70*/  @!P0 NANOSLEEP.SYNCS 0x989680 ;  /* 0x009896800000895d */ /* 0x002fea0003900000 */
[----:B------:R-:W1:Y:S02]  /*7a80*/  @!P0 SYNCS.PHASECHK.TRANS64 P0, [R9+URZ], R4 ;  /* 0x00000004090085a7 */ /* 0x000e64000800007f */
[----:B-1----:R-:W-:Y:S05]  /*7a90*/  @!P0 BRA `(.L_x_140) ;  /* 0xfffffffc00f08947 */ /* 0x002fea000383ffff */
[----:B------:R-:W-:Y:S05]  /*7aa0*/  BRA `(.L_x_165) ;  /* 0xfffffff400d07947 */ /* 0x000fea000383ffff */
.L_x_141:
[----:B0-----:R0:W1:Y:S02]  /*7ab0*/  SYNCS.PHASECHK.TRANS64.TRYWAIT P0, [R8+URZ], R5 ;  /* 0x00000005080075a7 */ /* 0x001064000800017f */
[----:B-1----:R-:W-:Y:S05]  /*7ac0*/  @!P0 NANOSLEEP.SYNCS 0x989680 ;  /* 0x009896800000895d */ /* 0x002fea0003900000 */
[----:B------:R-:W1:Y:S02]  /*7ad0*/  @!P0 SYNCS.PHASECHK.TRANS64 P0, [R8+URZ], R5 ;  /* 0x00000005080085a7 */ /* 0x000e64000800007f */
[----:B-1----:R-:W-:Y:S05]  /*7ae0*/  @!P0 BRA `(.L_x_141) ;  /* 0xfffffffc00f08947 */ /* 0x002fea000383ffff */
[----:B------:R-:W-:Y:S05]  /*7af0*/  BRA `(.L_x_166) ;  /* 0xfffffff400e07947 */ /* 0x000fea000383ffff */
.L_x_142:
[----:B0-----:R0:W1:Y:S02]  /*7b00*/  SYNCS.PHASECHK.TRANS64.TRYWAIT P0, [R9+URZ], R4 ;  /* 0x00000004090075a7 */ /* 0x001064000800017f */
[----:B-1----:R-:W-:Y:S05]  /*7b10*/  @!P0 NANOSLEEP.SYNCS 0x989680 ;  /* 0x009896800000895d */ /* 0x002fea0003900000 */
[----:B------:R-:W1:Y:S02]  /*7b20*/  @!P0 SYNCS.PHASECHK.TRANS64 P0, [R9+URZ], R4 ;  /* 0x00000004090085a7 */ /* 0x000e64000800007f */
[----:B-1----:R-:W-:Y:S05]  /*7b30*/  @!P0 BRA `(.L_x_142) ;  /* 0xfffffffc00f08947 */ /* 0x002fea000383ffff */
[----:B------:R-:W-:Y:S05]  /*7b40*/  BRA `(.L_x_167) ;  /* 0xfffffff400f07947 */ /* 0x000fea000383ffff */
.L_x_143:
[----:B0-----:R0:W1:Y:S02]  /*7b50*/  SYNCS.PHASECHK.TRANS64.TRYWAIT P0, [R8+URZ], R5 ;  /* 0x00000005080075a7 */ /* 0x001064000800017f */
[----:B-1----:R-:W-:Y:S05]  /*7b60*/  @!P0 NANOSLEEP.SYNCS 0x989680 ;  /* 0x009896800000895d */ /* 0x002fea0003900000 */
[----:B------:R-:W1:Y:S02]  /*7b70*/  @!P0 SYNCS.PHASECHK.TRANS64 P0, [R8+URZ], R5 ;  /* 0x00000005080085a7 */ /* 0x000e64000800007f */
[----:B-1----:R-:W-:Y:S05]  /*7b80*/  @!P0 BRA `(.L_x_143) ;  /* 0xfffffffc00f08947 */ /* 0x002fea000383ffff */
[----:B------:R-:W-:Y:S05]  /*7b90*/  BRA `(.L_x_168) ;  /* 0xfffffff800007947 */ /* 0x000fea000383ffff */
.L_x_144:
[----:B-1----:R1:W2:Y:S02]  /*7ba0*/  SYNCS.PHASECHK.TRANS64.TRYWAIT P0, [R11+URZ], R6 ;  /* 0x000000060b0075a7 */ /* 0x0022a4000800017f */
[----:B--2---:R-:W-:Y:S05]  /*7bb0*/  @!P0 NANOSLEEP.SYNCS 0x989680 ;  /* 0x009896800000895d */ /* 0x004fea0003900000 */
[----:B------:R-:W2:Y:S02]  /*7bc0*/  @!P0 SYNCS.PHASECHK.TRANS64 P0, [R11+URZ], R6 ;  /* 0x000000060b0085a7 */ /* 0x000ea4000800007f */
[----:B--2---:R-:W-:Y:S05]  /*7bd0*/  @!P0 BRA `(.L_x_144) ;  /* 0xfffffffc00f08947 */ /* 0x004fea000383ffff */
[----:B------:R-:W-:Y:S05]  /*7be0*/  BRA `(.L_x_169) ;  /* 0xfffffff800087947 */ /* 0x000fea000383ffff */
.L_x_170:
[----:B------:R-:W-:-:S00]  /*7bf0*/  BRA `(.L_x_170) ;  /* 0xfffffffc00fc7947 */ /* 0x000fc0000383ffff */
[----:B------:R-:W-:-:S00]  /*7c00*/  NOP ;  /* 0x0000000000007918 */ /* 0x000fc00000000000 */
[----:B------:R-:W-:-:S00]  /*7c10*/  NOP ;  /* 0x0000000000007918 */ /* 0x000fc00000000000 */
[----:B------:R-:W-:-:S00]  /*7c20*/  NOP ;  /* 0x0000000000007918 */ /* 0x000fc00000000000 */
[----:B------:R-:W-:-:S00]  /*7c30*/  NOP ;  /* 0x0000000000007918 */ /* 0x000fc00000000000 */
[----:B------:R-:W-:-:S00]  /*7c40*/  NOP ;  /* 0x0000000000007918 */ /* 0x000fc00000000000 */
[----:B------:R-:W-:-:S00]  /*7c50*/  NOP ;  /* 0x0000000000007918 */ /* 0x000fc00000000000 */
[----:B------:R-:W-:-:S00]  /*7c60*/  NOP ;  /* 0x0000000000007918 */ /* 0x000fc00000000000 */
[----:B------:R-:W-:-:S00]  /*7c70*/  NOP ;  /* 0x0000000000007918 */ /* 0x000fc00000000000 */
.L_x_171:


//--------------------- .nv.shared._ZN7cutlass13device_kernelINS_4gemm6kernel13GemmUniversalIN4cute5tupleIJiiiiEEENS1_10collective13CollectiveMmaINS1_37MainloopSm90TmaGmmaWarpSpecializedFP8ILi18ENS5_IJNS4_1CILi4EEENSA_ILi1EEESC_EEENS1_35KernelTmaWarpSpecializedCooperativeEEENS5_IJNSA_ILi128EEENSA_ILi64EEESH_EEENS_12float_e4m3_tENS5_IJlSC_lEEESJ_SK_NS4_8TiledMMAINS4_8MMA_AtomIJNS4_4SM904GMMA30MMA_64x64x32_F32E4M3E4M3_SS_TNILNSO_7ScaleInE1ELSQ_1EEEEEENS4_6LayoutINS5_IJNSA_ILi2EEESC_SC_EEENS5_IJSC_NSA_ILi0EEESW_EEEEENS5_IJNS4_10UnderscoreESZ_SZ_EEEEENS4_13SM90_TMA_LOADENS4_14ComposedLayoutINS4_7SwizzleILi2ELi4ELi3EEENS4_18smem_ptr_flag_bitsILi8EEENST_INS5_IJNSA_ILi8EEESH_EEENS5_IJSH_SC_EEEEEEEvNS4_8identityENS4_23SM90_TMA_LOAD_MULTICASTES1C_vS1D_EENS_8epilogue10collective6detail29Sm90TmaWarpSpecializedAdapterINS1H_15DefaultEpilogueISJ_SK_SK_NS1G_6thread17LinearCombinationISJ_Li1EffLNS1L_9ScaleType4KindE0ELNS_15FloatRoundStyleE2ESJ_EENS1_15EpilogueDefaultEEEEEvvEEEEvNT_6ParamsE --------------------------
	.section	.nv.shared._ZN7cutlass13device_kernelINS_4gemm6kernel13GemmUniversalIN4cute5tupleIJiiiiEEENS1_10collective13CollectiveMmaINS1_37MainloopSm90TmaGmmaWarpSpecializedFP8ILi18ENS5_IJNS4_1CILi4EEENSA_ILi1EEESC_EEENS1_35KernelTmaWarpSpecializedCooperativeEEENS5_IJNSA_ILi128EEENSA_ILi64EEESH_EEENS_12float_e4m3_tENS5_IJlSC_lEEESJ_SK_NS4_8TiledMMAINS4_8MMA_AtomIJNS4_4SM904GMMA30MMA_64x64x32_F32E4M3E4M3_SS_TNILNSO_7ScaleInE1ELSQ_1EEEEEENS4_6LayoutINS5_IJNSA_ILi2EEESC_SC_EEENS5_IJSC_NSA_ILi0EEESW_EEEEENS5_IJNS4_10UnderscoreESZ_SZ_EEEEENS4_13SM90_TMA_LOADENS4_14ComposedLayoutINS4_7SwizzleILi2ELi4ELi3EEENS4_18smem_ptr_flag_bitsILi8EEENST_INS5_IJNSA_ILi8EEESH_EEENS5_IJSH_SC_EEEEEEEvNS4_8identityENS4_23SM90_TMA_LOAD_MULTICASTES1C_vS1D_EENS_8epilogue10collective6detail29Sm90TmaWarpSpecializedAdapterINS1H_15DefaultEpilogueISJ_SK_SK_NS1G_6thread17LinearCombinationISJ_Li1EffLNS1L_9ScaleType4KindE0ELNS_15FloatRoundStyleE2ESJ_EENS1_15EpilogueDefaultEEEEEvvEEEEvNT_6ParamsE,"aw",@nobits
	.sectionflags	@""
	.align	16
	.zero		1024


//--------------------- .nv.shared.reserved.0     --------------------------
	.section	.nv.shared.reserved.0,"aw",@nobits
	.weak		__nv_reservedSMEM_offset_0_alias
	.size		__nv_reservedSMEM_offset_0_alias, 0, 0
	.other		__nv_reservedSMEM_offset_0_alias,@"STO_CUDA_RESERVED_SHARED STV_DEFAULT"
__nv_reservedSMEM_offset_0_alias:
	.zero		0


//--------------------- .nv.global                --------------------------
	.section	.nv.global,"aw",@nobits
.nv.global:
	.type		_ZN40_INTERNAL_a8cad96f_4_k_cu_e0797983_270144cute1_E,@object
	.size		_ZN40_INTERNAL_a8cad96f_4_k_cu_e0797983_270144cute1_E,(_ZN40_INTERNAL_a8cad96f_4_k_cu_e0797983_270144cuda3std3__45__cpo6cbeginE - _ZN40_INTERNAL_a8cad96f_4_k_cu_e0797983_270144cute1_E)
_ZN40_INTERNAL_a8cad96f_4_k_cu_e0797983_270144cute1_E:
	.zero		1
	.type		_ZN40_INTERNAL_a8cad96f_4_k_cu_e0797983_270144cuda3std3__45__cpo6cbeginE,@object
	.size		_ZN40_INTERNAL_a8cad96f_4_k_cu_e0797983_270144cuda3std3__45__cpo6cbeginE,(_ZN40_INTERNAL_a8cad96f_4_k_cu_e0797983_270144cuda3std3__48in_placeE - _ZN40_INTERNAL_a8cad96f_4_k_cu_e0797983_270144cuda3std3__45__cpo6cbeginE)
_ZN40_INTERNAL_a8cad96f_4_k_cu_e0797983_270144cuda3std3__45__cpo6cbeginE:
	.zero		1
	.type		_ZN40_INTERNAL_a8cad96f_4_k_cu_e0797983_270144cuda3std3__48in_placeE,@object
	.size		_ZN40_INTERNAL_a8cad96f_4_k_cu_e0797983_270144cuda3std3__48in_placeE,(_ZN40_INTERNAL_a8cad96f_4_k_cu_e0797983_270144cuda3std6ranges3__45__cpo9iter_moveE - _ZN40_INTERNAL_a8cad96f_4_k_cu_e0797983_270144cuda3std3__48in_placeE)
_ZN40_INTERNAL_a8cad96f_4_k_cu_e0797983_270144cuda3std3__48in_placeE:
	.zero		1
	.type		_ZN40_INTERNAL_a8cad96f_4_k_cu_e0797983_270144cuda3std6ranges3__45__cpo9iter_moveE,@object
	.size		_ZN40_INTERNAL_a8cad96f_4_k_cu_e0797983_270144cuda3std6ranges3__45__cpo9iter_moveE,(_ZN40_INTERNAL_a8cad96f_4_k_cu_e0797983_270144cuda3std3__45__cpo5beginE - _ZN40_INTERNAL_a8cad96f_4_k_cu_e0797983_270144cuda3std6ranges3__45__cpo9iter_moveE)
_ZN40_INTERNAL_a8cad96f_4_k_cu_e0797983_270144cuda3std6ranges3__45__cpo9iter_moveE:
	.zero		1
	.type		_ZN40_INTERNAL_a8cad96f_4_k_cu_e0797983_270144cuda3std3__45__cpo5beginE,@object
	.size		_ZN40_INTERNAL_a8cad96f_4_k_cu_e0797983_270144cuda3std3__45__cpo5beginE,(_ZN40_INTERNAL_a8cad96f_4_k_cu_e0797983_270144cuda3std3__442_GLOBAL__N__a8cad96f_4_k_cu_e0797983_270146ignoreE - _ZN40_INTERNAL_a8cad96f_4_k_cu_e0797983_270144cuda3std3__45__cpo5beginE)
_ZN40_INTERNAL_a8cad96f_4_k_cu_e0797983_270144cuda3std3__45__cpo5beginE:
	.zero		1
	.type		_ZN40_INTERNAL_a8cad96f_4_k_cu_e0797983_270144cuda3std3__442_GLOBAL__N__a8cad96f_4_k_cu_e0797983_270146ignoreE,@object
	.size		_ZN40_INTERNAL_a8cad96f_4_k_cu_e0797983_270144cuda3std3__442_GLOBAL__N__a8cad96f_4_k_cu_e0797983_270146ignoreE,(_ZN40_INTERNAL_a8cad96f_4_k_cu_e0797983_270144cute7productE - _ZN40_INTERNAL_a8cad96f_4_k_cu_e0797983_270144cuda3std3__442_GLOBAL__N__a8cad96f_4_k_cu_e0797983_270146ignoreE)
_ZN40_INTERNAL_a8cad96f_4_k_cu_e0797983_270144cuda3std3__442_GLOBAL__N__a8cad96f_4_k_cu_e0797983_270146ignoreE:
	.zero		1
	.type		_ZN40_INTERNAL_a8cad96f_4_k_cu_e0797983_270144cute7productE,@object
	.size		_ZN40_INTERNAL_a8cad96f_4_k_cu_e0797983_270144cute7productE,(_ZN40_INTERNAL_a8cad96f_4_k_cu_e0797983_270144cuda3std3__45__cpo3endE - _ZN40_INTERNAL_a8cad96f_4_k_cu_e0797983_270144cute7productE)
_ZN40_INTERNAL_a8cad96f_4_k_cu_e0797983_270144cute7productE:
	.zero		1
	.type		_ZN40_INTERNAL_a8cad96f_4_k_cu_e0797983_270144cuda3std3__45__cpo3endE,@object
	.size		_ZN40_INTERNAL_a8cad96f_4_k_cu_e0797983_270144cuda3std3__45__cpo3endE,(_ZN40_INTERNAL_a8cad96f_4_k_cu_e0797983_270144cuda3std3__419piecewise_constructE - _ZN40_INTERNAL_a8cad96f_4_k_cu_e0797983_270144cuda3std3__45__cpo3endE)
_ZN40_INTERNAL_a8cad96f_4_k_cu_e0797983_270144cuda3std3__45__cpo3endE:
	.zero		1
	.type		_ZN40_INTERNAL_a8cad96f_4_k_cu_e0797983_270144cuda3std3__419piecewise_constructE,@object
	.size		_ZN40_INTERNAL_a8cad96f_4_k_cu_e0797983_270144cuda3std3__419piecewise_constructE,(_ZN40_INTERNAL_a8cad96f_4_k_cu_e0797983_270144cuda3std3__45__cpo4cendE - _ZN40_INTERNAL_a8cad96f_4_k_cu_e0797983_270144cuda3std3__419piecewise_constructE)
_ZN40_INTERNAL_a8cad96f_4_k_cu_e0797983_270144cuda3std3__419piecewise_constructE:
	.zero		1
	.type		_ZN40_INTERNAL_a8cad96f_4_k_cu_e0797983_270144cuda3std3__45__cpo4cendE,@object
	.size		_ZN40_INTERNAL_a8cad96f_4_k_cu_e0797983_270144cuda3std3__45__cpo4cendE,(_ZN40_INTERNAL_a8cad96f_4_k_cu_e0797983_270144cuda3std6ranges3__45__cpo4swapE - _ZN40_INTERNAL_a8cad96f_4_k_cu_e0797983_270144cuda3std3__45__cpo4cendE)
_ZN40_INTERNAL_a8cad96f_4_k_cu_e0797983_270144cuda3std3__45__cpo4cendE:
	.zero		1
	.type		_ZN40_INTERNAL_a8cad96f_4_k_cu_e0797983_270144cuda3std6ranges3__45__cpo4swapE,@object
	.size		_ZN40_INTERNAL_a8cad96f_4_k_cu_e0797983_270144cuda3std6ranges3__45__cpo4swapE,(.L_7 - _ZN40_INTERNAL_a8cad96f_4_k_cu_e0797983_270144cuda3std6ranges3__45__cpo4swapE)
_ZN40_INTERNAL_a8cad96f_4_k_cu_e0797983_270144cuda3std6ranges3__45__cpo4swapE:
	.zero		1
.L_7:


//--------------------- .nv.constant0._ZN7cutlass13device_kernelINS_4gemm6kernel13GemmUniversalIN4cute5tupleIJiiiiEEENS1_10collective13CollectiveMmaINS1_37MainloopSm90TmaGmmaWarpSpecializedFP8ILi18ENS5_IJNS4_1CILi4EEENSA_ILi1EEESC_EEENS1_35KernelTmaWarpSpecializedCooperativeEEENS5_IJNSA_ILi128EEENSA_ILi64EEESH_EEENS_12float_e4m3_tENS5_IJlSC_lEEESJ_SK_NS4_8TiledMMAINS4_8MMA_AtomIJNS4_4SM904GMMA30MMA_64x64x32_F32E4M3E4M3_SS_TNILNSO_7ScaleInE1ELSQ_1EEEEEENS4_6LayoutINS5_IJNSA_ILi2EEESC_SC_EEENS5_IJSC_NSA_ILi0EEESW_EEEEENS5_IJNS4_10UnderscoreESZ_SZ_EEEEENS4_13SM90_TMA_LOADENS4_14ComposedLayoutINS4_7SwizzleILi2ELi4ELi3EEENS4_18smem_ptr_flag_bitsILi8EEENST_INS5_IJNSA_ILi8EEESH_EEENS5_IJSH_SC_EEEEEEEvNS4_8identityENS4_23SM90_TMA_LOAD_MULTICASTES1C_vS1D_EENS_8epilogue10collective6detail29Sm90TmaWarpSpecializedAdapterINS1H_15DefaultEpilogueISJ_SK_SK_NS1G_6thread17LinearCombinationISJ_Li1EffLNS1L_9ScaleType4KindE0ELNS_15FloatRoundStyleE2ESJ_EENS1_15EpilogueDefaultEEEEEvvEEEEvNT_6ParamsE --------------------------
	.section	.nv.constant0._ZN7cutlass13device_kernelINS_4gemm6kernel13GemmUniversalIN4cute5tupleIJiiiiEEENS1_10collective13CollectiveMmaINS1_37MainloopSm90TmaGmmaWarpSpecializedFP8ILi18ENS5_IJNS4_1CILi4EEENSA_ILi1EEESC_EEENS1_35KernelTmaWarpSpecializedCooperativeEEENS5_IJNSA_ILi128EEENSA_ILi64EEESH_EEENS_12float_e4m3_tENS5_IJlSC_lEEESJ_SK_NS4_8TiledMMAINS4_8MMA_AtomIJNS4_4SM904GMMA30MMA_64x64x32_F32E4M3E4M3_SS_TNILNSO_7ScaleInE1ELSQ_1EEEEEENS4_6LayoutINS5_IJNSA_ILi2EEESC_SC_EEENS5_IJSC_NSA_ILi0EEESW_EEEEENS5_IJNS4_10UnderscoreESZ_SZ_EEEEENS4_13SM90_TMA_LOADENS4_14ComposedLayoutINS4_7SwizzleILi2ELi4ELi3EEENS4_18smem_ptr_flag_bitsILi8EEENST_INS5_IJNSA_ILi8EEESH_EEENS5_IJSH_SC_EEEEEEEvNS4_8identityENS4_23SM90_TMA_LOAD_MULTICASTES1C_vS1D_EENS_8epilogue10collective6detail29Sm90TmaWarpSpecializedAdapterINS1H_15DefaultEpilogueISJ_SK_SK_NS1G_6thread17LinearCombinationISJ_Li1EffLNS1L_9ScaleType4KindE0ELNS_15FloatRoundStyleE2ESJ_EENS1_15EpilogueDefaultEEEEEvvEEEEvNT_6ParamsE,"a",@progbits
	.sectionflags	@""
	.align	4
.nv.constant0._ZN7cutlass13device_kernelINS_4gemm6kernel13GemmUniversalIN4cute5tupleIJiiiiEEENS1_10collective13CollectiveMmaINS1_37MainloopSm90TmaGmmaWarpSpecializedFP8ILi18ENS5_IJNS4_1CILi4EEENSA_ILi1EEESC_EEENS1_35KernelTmaWarpSpecializedCooperativeEEENS5_IJNSA_ILi128EEENSA_ILi64EEESH_EEENS_12float_e4m3_tENS5_IJlSC_lEEESJ_SK_NS4_8TiledMMAINS4_8MMA_AtomIJNS4_4SM904GMMA30MMA_64x64x32_F32E4M3E4M3_SS_TNILNSO_7ScaleInE1ELSQ_1EEEEEENS4_6LayoutINS5_IJNSA_ILi2EEESC_SC_EEENS5_IJSC_NSA_ILi0EEESW_EEEEENS5_IJNS4_10UnderscoreESZ_SZ_EEEEENS4_13SM90_TMA_LOADENS4_14ComposedLayoutINS4_7SwizzleILi2ELi4ELi3EEENS4_18smem_ptr_flag_bitsILi8EEENST_INS5_IJNSA_ILi8EEESH_EEENS5_IJSH_SC_EEEEEEEvNS4_8identityENS4_23SM90_TMA_LOAD_MULTICASTES1C_vS1D_EENS_8epilogue10collective6detail29Sm90TmaWarpSpecializedAdapterINS1H_15DefaultEpilogueISJ_SK_SK_NS1G_6thread17LinearCombinationISJ_Li1EffLNS1L_9ScaleType4KindE0ELNS_15FloatRoundStyleE2ESJ_EENS1_15EpilogueDefaultEEEEEvvEEEEvNT_6ParamsE:
	.zero		1664


//--------------------- SYMBOLS --------------------------

	.type		.nv.reservedSmem.offset0,@object
	.size		.nv.reservedSmem.offset0,0x4
